	.target	sm_100

	.elftype	@"ET_EXEC"


//--------------------- .note.nv.tkinfo           --------------------------
	.section	.note.nv.tkinfo,"",@"SHT_NOTE"
	.sectionflags	@"SHF_NOTE_NV_TKINFO"
	.tkinfo
        /*0018*/ 	.word	0x00000081
        /*0030*/ 	.string	""
        /*0030*/ 	.string	"ptxas"
        /*0030*/ 	.string	"Cuda compilation tools, release 12.9, V12.9.86"
        /*0030*/ 	.string	"Build cuda_12.9.r12.9/compiler.36037853_0"
        /*0030*/ 	.string	"-regUsageLevel 10 -arch sm_100f -m 64 "



//--------------------- .note.nv.cuver            --------------------------
	.section	.note.nv.cuver,"",@"SHT_NOTE"
	.sectionflags	@"SHF_NOTE_NV_CUVER"
        /*0018*/ 	.short	0x0001
        /*001a*/ 	.short	0x0064
        /*001c*/ 	.short	0x0001
        /*001e*/ 	.short	0x0000
        /*0020*/ 	.short	0x0001
        /*0022*/ 	.short	0x0000


//--------------------- .nv.info                  --------------------------
	.section	.nv.info,"",@"SHT_CUDA_INFO"
	.align	4


	//----- nvinfo : EIATTR_REGCOUNT
	.align		4
        /*0000*/ 	.byte	0x04, 0x2f
        /*0002*/ 	.short	(.L_15 - .L_14)
	.align		4
.L_14:
        /*0004*/ 	.word	index@(_ZN9deep_gemm24sm100_fp8_gemm_1d1d_implILN4cute4UMMA5MajorE0ELS3_0ELj0ELj7168ELj2048ELj128ELj224ELj128ELj64ELj128ELj128ELj64ELj4ELj128ELj128ELj1ELb0ELj143ELNS_8GemmTypeE1ELb0EN7cutlass10bfloat16_tENS_16EpilogueIdentityEEEvPijjj14CUtensorMap_stS9_S9_S9_S9_)
        /*0008*/ 	.word	0x00000036


	//----- nvinfo : EIATTR_FRAME_SIZE
	.align		4
.L_15:
        /*000c*/ 	.byte	0x04, 0x11
        /*000e*/ 	.short	(.L_17 - .L_16)
	.align		4
.L_16:
        /*0010*/ 	.word	index@($__internal_3_$__cuda_sm20_div_u16)
        /*0014*/ 	.word	0x00000000


	//----- nvinfo : EIATTR_FRAME_SIZE
	.align		4
.L_17:
        /*0018*/ 	.byte	0x04, 0x11
        /*001a*/ 	.short	(.L_19 - .L_18)
	.align		4
.L_18:
        /*001c*/ 	.word	index@($__internal_2_$__cuda_sm10x_tcgen05_guardrail_trap_unallocated_columns_being_dealloced)
        /*0020*/ 	.word	0x00000000


	//----- nvinfo : EIATTR_FRAME_SIZE
	.align		4
.L_19:
        /*0024*/ 	.byte	0x04, 0x11
        /*0026*/ 	.short	(.L_21 - .L_20)
	.align		4
.L_20:
        /*0028*/ 	.word	index@($__internal_1_$__cuda_sm10x_tcgen05_guardrail_trap_phase_invalid_during_alloc)
        /*002c*/ 	.word	0x00000000


	//----- nvinfo : EIATTR_FRAME_SIZE
	.align		4
.L_21:
        /*0030*/ 	.byte	0x04, 0x11
        /*0032*/ 	.short	(.L_23 - .L_22)
	.align		4
.L_22:
        /*0034*/ 	.word	index@($__internal_0_$__cuda_sm10x_tcgen05_guardrail_trap_col_being_dealloced_not_returned_by_alloc)
        /*0038*/ 	.word	0x00000000


	//----- nvinfo : EIATTR_FRAME_SIZE
	.align		4
.L_23:
        /*003c*/ 	.byte	0x04, 0x11
        /*003e*/ 	.short	(.L_25 - .L_24)
	.align		4
.L_24:
        /*0040*/ 	.word	index@(_ZN9deep_gemm24sm100_fp8_gemm_1d1d_implILN4cute4UMMA5MajorE0ELS3_0ELj0ELj7168ELj2048ELj128ELj224ELj128ELj64ELj128ELj128ELj64ELj4ELj128ELj128ELj1ELb0ELj143ELNS_8GemmTypeE1ELb0EN7cutlass10bfloat16_tENS_16EpilogueIdentityEEEvPijjj14CUtensorMap_stS9_S9_S9_S9_)
        /*0044*/ 	.word	0x00000000


	//----- nvinfo : EIATTR_MIN_STACK_SIZE
	.align		4
.L_25:
        /*0048*/ 	.byte	0x04, 0x12
        /*004a*/ 	.short	(.L_27 - .L_26)
	.align		4
.L_26:
        /*004c*/ 	.word	index@(_ZN9deep_gemm24sm100_fp8_gemm_1d1d_implILN4cute4UMMA5MajorE0ELS3_0ELj0ELj7168ELj2048ELj128ELj224ELj128ELj64ELj128ELj128ELj64ELj4ELj128ELj128ELj1ELb0ELj143ELNS_8GemmTypeE1ELb0EN7cutlass10bfloat16_tENS_16EpilogueIdentityEEEvPijjj14CUtensorMap_stS9_S9_S9_S9_)
        /*0050*/ 	.word	0x00000000
.L_27:


//--------------------- .nv.info._ZN9deep_gemm24sm100_fp8_gemm_1d1d_implILN4cute4UMMA5MajorE0ELS3_0ELj0ELj7168ELj2048ELj128ELj224ELj128ELj64ELj128ELj128ELj64ELj4ELj128ELj128ELj1ELb0ELj143ELNS_8GemmTypeE1ELb0EN7cutlass10bfloat16_tENS_16EpilogueIdentityEEEvPijjj14CUtensorMap_stS9_S9_S9_S9_ --------------------------
	.section	.nv.info._ZN9deep_gemm24sm100_fp8_gemm_1d1d_implILN4cute4UMMA5MajorE0ELS3_0ELj0ELj7168ELj2048ELj128ELj224ELj128ELj64ELj128ELj128ELj64ELj4ELj128ELj128ELj1ELb0ELj143ELNS_8GemmTypeE1ELb0EN7cutlass10bfloat16_tENS_16EpilogueIdentityEEEvPijjj14CUtensorMap_stS9_S9_S9_S9_,"",@"SHT_CUDA_INFO"
	.sectionflags	@""
	.align	4


	//----- nvinfo : EIATTR_CUDA_API_VERSION
	.align		4
        /*0000*/ 	.byte	0x04, 0x37
        /*0002*/ 	.short	(.L_29 - .L_28)
.L_28:
        /*0004*/ 	.word	0x00000081


	//----- nvinfo : EIATTR_KPARAM_INFO
	.align		4
.L_29:
        /*0008*/ 	.byte	0x04, 0x17
        /*000a*/ 	.short	(.L_31 - .L_30)
.L_30:
        /*000c*/ 	.word	0x00000000
        /*0010*/ 	.short	0x0008
        /*0012*/ 	.short	0x0240
        /*0014*/ 	.byte	0x00, 0xf0, 0x01, 0x02


	//----- nvinfo : EIATTR_KPARAM_INFO
	.align		4
.L_31:
        /*0018*/ 	.byte	0x04, 0x17
        /*001a*/ 	.short	(.L_33 - .L_32)
.L_32:
        /*001c*/ 	.word	0x00000000
        /*0020*/ 	.short	0x0007
        /*0022*/ 	.short	0x01c0
        /*0024*/ 	.byte	0x00, 0xf0, 0x01, 0x02


	//----- nvinfo : EIATTR_KPARAM_INFO
	.align		4
.L_33:
        /*0028*/ 	.byte	0x04, 0x17
        /*002a*/ 	.short	(.L_35 - .L_34)
.L_34:
        /*002c*/ 	.word	0x00000000
        /*0030*/ 	.short	0x0006
        /*0032*/ 	.short	0x0140
        /*0034*/ 	.byte	0x00, 0xf0, 0x01, 0x02


	//----- nvinfo : EIATTR_KPARAM_INFO
	.align		4
.L_35:
        /*0038*/ 	.byte	0x04, 0x17
        /*003a*/ 	.short	(.L_37 - .L_36)
.L_36:
        /*003c*/ 	.word	0x00000000
        /*0040*/ 	.short	0x0005
        /*0042*/ 	.short	0x00c0
        /*0044*/ 	.byte	0x00, 0xf0, 0x01, 0x02


	//----- nvinfo : EIATTR_KPARAM_INFO
	.align		4
.L_37:
        /*0048*/ 	.byte	0x04, 0x17
        /*004a*/ 	.short	(.L_39 - .L_38)
.L_38:
        /*004c*/ 	.word	0x00000000
        /*0050*/ 	.short	0x0004
        /*0052*/ 	.short	0x0040
        /*0054*/ 	.byte	0x00, 0xf0, 0x01, 0x02


	//----- nvinfo : EIATTR_KPARAM_INFO
	.align		4
.L_39:
        /*0058*/ 	.byte	0x04, 0x17
        /*005a*/ 	.short	(.L_41 - .L_40)
.L_40:
        /*005c*/ 	.word	0x00000000
        /*0060*/ 	.short	0x0003
        /*0062*/ 	.short	0x0010
        /*0064*/ 	.byte	0x00, 0xf0, 0x11, 0x00


	//----- nvinfo : EIATTR_KPARAM_INFO
	.align		4
.L_41:
        /*0068*/ 	.byte	0x04, 0x17
        /*006a*/ 	.short	(.L_43 - .L_42)
.L_42:
        /*006c*/ 	.word	0x00000000
        /*0070*/ 	.short	0x0002
        /*0072*/ 	.short	0x000c
        /*0074*/ 	.byte	0x00, 0xf0, 0x11, 0x00


	//----- nvinfo : EIATTR_KPARAM_INFO
	.align		4
.L_43:
        /*0078*/ 	.byte	0x04, 0x17
        /*007a*/ 	.short	(.L_45 - .L_44)
.L_44:
        /*007c*/ 	.word	0x00000000
        /*0080*/ 	.short	0x0001
        /*0082*/ 	.short	0x0008
        /*0084*/ 	.byte	0x00, 0xf0, 0x11, 0x00


	//----- nvinfo : EIATTR_KPARAM_INFO
	.align		4
.L_45:
        /*0088*/ 	.byte	0x04, 0x17
        /*008a*/ 	.short	(.L_47 - .L_46)
.L_46:
        /*008c*/ 	.word	0x00000000
        /*0090*/ 	.short	0x0000
        /*0092*/ 	.short	0x0000
        /*0094*/ 	.byte	0x00, 0xf5, 0x21, 0x00


	//----- nvinfo : EIATTR_AT_ENTRY_FRAGMENTS
	.align		4
.L_47:
        /*0098*/ 	.byte	0x04, 0x4f
        /*009a*/ 	.short	(.L_49 - .L_48)


	//   ....[0]....
.L_48:
        /*009c*/ 	.word	0x00000004


	//----- nvinfo : EIATTR_RESERVED_SMEM_USED
	.align		4
.L_49:
        /*00a0*/ 	.byte	0x01, 0x41
	.zero		2


	//----- nvinfo : EIATTR_SPARSE_MMA_MASK
	.align		4
        /*00a4*/ 	.byte	0x03, 0x50
        /*00a6*/ 	.short	0x0000


	//----- nvinfo : EIATTR_TCGEN05_1CTA_USED
	.align		4
        /*00a8*/ 	.byte	0x01, 0x51
	.zero		2


	//----- nvinfo : EIATTR_MAXREG_COUNT
	.align		4
        /*00ac*/ 	.byte	0x03, 0x1b
        /*00ae*/ 	.short	0x00ff


	//----- nvinfo : EIATTR_NUM_BARRIERS
	.align		4
        /*00b0*/ 	.byte	0x02, 0x4c
        /*00b2*/ 	.byte	0x09
	.zero		1


	//----- nvinfo : EIATTR_INT_WARP_WIDE_INSTR_OFFSETS
	.align		4
        /*00b4*/ 	.byte	0x04, 0x31
        /*00b6*/ 	.short	(.L_51 - .L_50)


	//   ....[0]....
.L_50:
        /*00b8*/ 	.word	0x00005150


	//   ....[1]....
        /*00bc*/ 	.word	0x00005170


	//----- nvinfo : EIATTR_COOP_GROUP_MASK_REGIDS
	.align		4
.L_51:
        /*00c0*/ 	.byte	0x04, 0x29
        /*00c2*/ 	.short	(.L_53 - .L_52)


	//   ....[0]....
.L_52:
        /*00c4*/ 	.word	0xffffffff


	//   ....[1]....
        /*00c8*/ 	.word	0xffffffff


	//   ....[2]....
        /*00cc*/ 	.word	0xffffffff


	//   ....[3]....
        /*00d0*/ 	.word	0xffffffff


	//   ....[4]....
        /*00d4*/ 	.word	0xffffffff


	//   ....[5]....
        /*00d8*/ 	.word	0xffffffff


	//   ....[6]....
        /*00dc*/ 	.word	0xffffffff


	//   ....[7]....
        /*00e0*/ 	.word	0xffffffff


	//   ....[8]....
        /*00e4*/ 	.word	0xffffffff


	//   ....[9]....
        /*00e8*/ 	.word	0xffffffff


	//   ....[10]....
        /*00ec*/ 	.word	0xffffffff


	//   ....[11]....
        /*00f0*/ 	.word	0xffffffff


	//   ....[12]....
        /*00f4*/ 	.word	0xffffffff


	//   ....[13]....
        /*00f8*/ 	.word	0xffffffff


	//----- nvinfo : EIATTR_COOP_GROUP_INSTR_OFFSETS
	.align		4
.L_53:
        /*00fc*/ 	.byte	0x04, 0x28
        /*00fe*/ 	.short	(.L_55 - .L_54)


	//   ....[0]....
.L_54:
        /*0100*/ 	.word	0x00000030


	//   ....[1]....
        /*0104*/ 	.word	0x00000470


	//   ....[2]....
        /*0108*/ 	.word	0x00000730


	//   ....[3]....
        /*010c*/ 	.word	0x00000b70


	//   ....[4]....
        /*0110*/ 	.word	0x00000c20


	//   ....[5]....
        /*0114*/ 	.word	0x00000cd0


	//   ....[6]....
        /*0118*/ 	.word	0x000012f0


	//   ....[7]....
        /*011c*/ 	.word	0x00001310


	//   ....[8]....
        /*0120*/ 	.word	0x00001330


	//   ....[9]....
        /*0124*/ 	.word	0x00001580


	//   ....[10]....
        /*0128*/ 	.word	0x000015b0


	//   ....[11]....
        /*012c*/ 	.word	0x000015d0


	//   ....[12]....
        /*0130*/ 	.word	0x00005070


	//   ....[13]....
        /*0134*/ 	.word	0x00005230


	//----- nvinfo : EIATTR_VRC_CTA_INIT_COUNT
	.align		4
.L_55:
        /*0138*/ 	.byte	0x02, 0x4a
        /*013a*/ 	.byte	0x80
	.zero		1


	//----- nvinfo : EIATTR_MBARRIER_INSTR_OFFSETS
	.align		4
        /*013c*/ 	.byte	0x04, 0x39
        /*013e*/ 	.short	(.L_57 - .L_56)


	//   ....[0]....
.L_56:
        /*0140*/ 	.word	0x00000330
        /*0144*/ 	.word	0x000000ff
        /*0148*/ 	.word	0x00031800
        /*014c*/ 	.short	0x0100
        /*014e*/ 	.byte	0x05
	.zero		1


	//   ....[1]....
        /*0150*/ 	.word	0x00000340
        /*0154*/ 	.word	0x000000ff
        /*0158*/ 	.word	0x00031820
        /*015c*/ 	.short	0x0100
        /*015e*/ 	.byte	0x05
	.zero		1


	//   ....[2]....
        /*0160*/ 	.word	0x00000350
        /*0164*/ 	.word	0x000000ff
        /*0168*/ 	.word	0x00031840
        /*016c*/ 	.short	0x0100
        /*016e*/ 	.byte	0x05
	.zero		1


	//   ....[3]....
        /*0170*/ 	.word	0x00000360
        /*0174*/ 	.word	0x000000ff
        /*0178*/ 	.word	0x00031808
        /*017c*/ 	.short	0x0100
        /*017e*/ 	.byte	0x05
	.zero		1


	//   ....[4]....
        /*0180*/ 	.word	0x00000370
        /*0184*/ 	.word	0x000000ff
        /*0188*/ 	.word	0x00031828
        /*018c*/ 	.short	0x0100
        /*018e*/ 	.byte	0x05
	.zero		1


	//   ....[5]....
        /*0190*/ 	.word	0x00000380
        /*0194*/ 	.word	0x000000ff
        /*0198*/ 	.word	0x00031848
        /*019c*/ 	.short	0x0100
        /*019e*/ 	.byte	0x05
	.zero		1


	//   ....[6]....
        /*01a0*/ 	.word	0x00000390
        /*01a4*/ 	.word	0x000000ff
        /*01a8*/ 	.word	0x00031810
        /*01ac*/ 	.short	0x0100
        /*01ae*/ 	.byte	0x05
	.zero		1


	//   ....[7]....
        /*01b0*/ 	.word	0x000003a0
        /*01b4*/ 	.word	0x000000ff
        /*01b8*/ 	.word	0x00031830
        /*01bc*/ 	.short	0x0100
        /*01be*/ 	.byte	0x05
	.zero		1


	//   ....[8]....
        /*01c0*/ 	.word	0x000003b0
        /*01c4*/ 	.word	0x000000ff
        /*01c8*/ 	.word	0x00031850
        /*01cc*/ 	.short	0x0100
        /*01ce*/ 	.byte	0x05
	.zero		1


	//   ....[9]....
        /*01d0*/ 	.word	0x000003c0
        /*01d4*/ 	.word	0x000000ff
        /*01d8*/ 	.word	0x00031818
        /*01dc*/ 	.short	0x0100
        /*01de*/ 	.byte	0x05
	.zero		1


	//   ....[10]....
        /*01e0*/ 	.word	0x000003d0
        /*01e4*/ 	.word	0x000000ff
        /*01e8*/ 	.word	0x00031838
        /*01ec*/ 	.short	0x0100
        /*01ee*/ 	.byte	0x05
	.zero		1


	//   ....[11]....
        /*01f0*/ 	.word	0x000003e0
        /*01f4*/ 	.word	0x000000ff
        /*01f8*/ 	.word	0x00031858
        /*01fc*/ 	.short	0x0100
        /*01fe*/ 	.byte	0x05
	.zero		1


	//   ....[12]....
        /*0200*/ 	.word	0x000003f0
        /*0204*/ 	.word	0x000000ff
        /*0208*/ 	.word	0x00031860
        /*020c*/ 	.short	0x0100
        /*020e*/ 	.byte	0x05
	.zero		1


	//   ....[13]....
        /*0210*/ 	.word	0x00000400
        /*0214*/ 	.word	0x000000ff
        /*0218*/ 	.word	0x00031870
        /*021c*/ 	.short	0x0100
        /*021e*/ 	.byte	0x05
	.zero		1


	//   ....[14]....
        /*0220*/ 	.word	0x00000410
        /*0224*/ 	.word	0x000000ff
        /*0228*/ 	.word	0x00031868
        /*022c*/ 	.short	0x0100
        /*022e*/ 	.byte	0x05
	.zero		1


	//   ....[15]....
        /*0230*/ 	.word	0x00000420
        /*0234*/ 	.word	0x000000ff
        /*0238*/ 	.word	0x00031878
        /*023c*/ 	.short	0x0100
        /*023e*/ 	.byte	0x05
	.zero		1


	//   ....[16]....
        /*0240*/ 	.word	0x00000a20
        /*0244*/ 	.word	0x00000002
        /*0248*/ 	.word	0x00031800
        /*024c*/ 	.short	0x010a
        /*024e*/ 	.byte	0xff
	.zero		1


	//   ....[17]....
        /*0250*/ 	.word	0x00000db0
        /*0254*/ 	.word	0x00000002
        /*0258*/ 	.word	0x00000000
        /*025c*/ 	.short	0x0101
        /*025e*/ 	.byte	0xff
	.zero		1


	//   ....[18]....
        /*0260*/ 	.word	0x000010e0
        /*0264*/ 	.word	0x00000000
        /*0268*/ 	.word	0x00031870
        /*026c*/ 	.short	0x010a
        /*026e*/ 	.byte	0x08
	.zero		1


	//   ....[19]....
        /*0270*/ 	.word	0x00001180
        /*0274*/ 	.word	0x000000ff
        /*0278*/ 	.word	0x00031840
        /*027c*/ 	.short	0x010a
        /*027e*/ 	.byte	0x0d
	.zero		1


	//   ....[20]....
        /*0280*/ 	.word	0x00001550
        /*0284*/ 	.word	0x000000ff
        /*0288*/ 	.word	0x00031840
        /*028c*/ 	.short	0x010a
        /*028e*/ 	.byte	0x09
	.zero		1


	//   ....[21]....
        /*0290*/ 	.word	0x00001ac0
        /*0294*/ 	.word	0x00000008
        /*0298*/ 	.word	0x00031820
        /*029c*/ 	.short	0x010a
        /*029e*/ 	.byte	0xff
	.zero		1


	//   ....[22]....
        /*02a0*/ 	.word	0x00001f10
        /*02a4*/ 	.word	0x00000008
        /*02a8*/ 	.word	0x00031828
        /*02ac*/ 	.short	0x010a
        /*02ae*/ 	.byte	0xff
	.zero		1


	//   ....[23]....
        /*02b0*/ 	.word	0x00002080
        /*02b4*/ 	.word	0x00000008
        /*02b8*/ 	.word	0x00031830
        /*02bc*/ 	.short	0x010a
        /*02be*/ 	.byte	0xff
	.zero		1


	//   ....[24]....
        /*02c0*/ 	.word	0x000021e0
        /*02c4*/ 	.word	0x00000008
        /*02c8*/ 	.word	0x00031838
        /*02cc*/ 	.short	0x010a
        /*02ce*/ 	.byte	0xff
	.zero		1


	//   ....[25]....
        /*02d0*/ 	.word	0x00002310
        /*02d4*/ 	.word	0x00000008
        /*02d8*/ 	.word	0x00031820
        /*02dc*/ 	.short	0x010a
        /*02de*/ 	.byte	0xff
	.zero		1


	//   ....[26]....
        /*02e0*/ 	.word	0x00002530
        /*02e4*/ 	.word	0x00000008
        /*02e8*/ 	.word	0x00031828
        /*02ec*/ 	.short	0x010a
        /*02ee*/ 	.byte	0xff
	.zero		1


	//   ....[27]....
        /*02f0*/ 	.word	0x00002660
        /*02f4*/ 	.word	0x00000008
        /*02f8*/ 	.word	0x00031830
        /*02fc*/ 	.short	0x010a
        /*02fe*/ 	.byte	0xff
	.zero		1


	//   ....[28]....
        /*0300*/ 	.word	0x00002790
        /*0304*/ 	.word	0x00000008
        /*0308*/ 	.word	0x00031838
        /*030c*/ 	.short	0x010a
        /*030e*/ 	.byte	0xff
	.zero		1


	//   ....[29]....
        /*0310*/ 	.word	0x000028c0
        /*0314*/ 	.word	0x00000008
        /*0318*/ 	.word	0x00031820
        /*031c*/ 	.short	0x010a
        /*031e*/ 	.byte	0xff
	.zero		1


	//   ....[30]....
        /*0320*/ 	.word	0x00002ae0
        /*0324*/ 	.word	0x00000008
        /*0328*/ 	.word	0x00031828
        /*032c*/ 	.short	0x010a
        /*032e*/ 	.byte	0xff
	.zero		1


	//   ....[31]....
        /*0330*/ 	.word	0x00002c10
        /*0334*/ 	.word	0x00000008
        /*0338*/ 	.word	0x00031830
        /*033c*/ 	.short	0x010a
        /*033e*/ 	.byte	0xff
	.zero		1


	//   ....[32]....
        /*0340*/ 	.word	0x00002d40
        /*0344*/ 	.word	0x00000008
        /*0348*/ 	.word	0x00031838
        /*034c*/ 	.short	0x010a
        /*034e*/ 	.byte	0xff
	.zero		1


	//   ....[33]....
        /*0350*/ 	.word	0x00002e70
        /*0354*/ 	.word	0x00000008
        /*0358*/ 	.word	0x00031820
        /*035c*/ 	.short	0x010a
        /*035e*/ 	.byte	0xff
	.zero		1


	//   ....[34]....
        /*0360*/ 	.word	0x00003090
        /*0364*/ 	.word	0x00000008
        /*0368*/ 	.word	0x00031828
        /*036c*/ 	.short	0x010a
        /*036e*/ 	.byte	0xff
	.zero		1


	//   ....[35]....
        /*0370*/ 	.word	0x000031c0
        /*0374*/ 	.word	0x00000008
        /*0378*/ 	.word	0x00031830
        /*037c*/ 	.short	0x010a
        /*037e*/ 	.byte	0xff
	.zero		1


	//   ....[36]....
        /*0380*/ 	.word	0x000032f0
        /*0384*/ 	.word	0x00000008
        /*0388*/ 	.word	0x00031838
        /*038c*/ 	.short	0x010a
        /*038e*/ 	.byte	0xff
	.zero		1


	//   ....[37]....
        /*0390*/ 	.word	0x00003770
        /*0394*/ 	.word	0x00000014
        /*0398*/ 	.word	0x00031860
        /*039c*/ 	.short	0x010a
        /*039e*/ 	.byte	0xff
	.zero		1


	//   ....[38]....
        /*03a0*/ 	.word	0x00004ef0
        /*03a4*/ 	.word	0x00000014
        /*03a8*/ 	.word	0x00000000
        /*03ac*/ 	.short	0x0101
        /*03ae*/ 	.byte	0xff
	.zero		1


	//   ....[39]....
        /*03b0*/ 	.word	0x00005260
        /*03b4*/ 	.word	0x00000002
        /*03b8*/ 	.word	0x00031800
        /*03bc*/ 	.short	0x010a
        /*03be*/ 	.byte	0xff
	.zero		1


	//   ....[40]....
        /*03c0*/ 	.word	0x000052e0
        /*03c4*/ 	.word	0x00000000
        /*03c8*/ 	.word	0x00031870
        /*03cc*/ 	.short	0x010a
        /*03ce*/ 	.byte	0xff
	.zero		1


	//   ....[41]....
        /*03d0*/ 	.word	0x00005350
        /*03d4*/ 	.word	0x00000002
        /*03d8*/ 	.word	0x00031840
        /*03dc*/ 	.short	0x010a
        /*03de*/ 	.byte	0xff
	.zero		1


	//   ....[42]....
        /*03e0*/ 	.word	0x000053c0
        /*03e4*/ 	.word	0x00000000
        /*03e8*/ 	.word	0x00031840
        /*03ec*/ 	.short	0x010a
        /*03ee*/ 	.byte	0xff
	.zero		1


	//   ....[43]....
        /*03f0*/ 	.word	0x00005430
        /*03f4*/ 	.word	0x00000008
        /*03f8*/ 	.word	0x00031820
        /*03fc*/ 	.short	0x010a
        /*03fe*/ 	.byte	0xff
	.zero		1


	//   ....[44]....
        /*0400*/ 	.word	0x000054a0
        /*0404*/ 	.word	0x00000008
        /*0408*/ 	.word	0x00031828
        /*040c*/ 	.short	0x010a
        /*040e*/ 	.byte	0xff
	.zero		1


	//   ....[45]....
        /*0410*/ 	.word	0x00005510
        /*0414*/ 	.word	0x00000008
        /*0418*/ 	.word	0x00031830
        /*041c*/ 	.short	0x010a
        /*041e*/ 	.byte	0xff
	.zero		1


	//   ....[46]....
        /*0420*/ 	.word	0x00005580
        /*0424*/ 	.word	0x00000008
        /*0428*/ 	.word	0x00031838
        /*042c*/ 	.short	0x010a
        /*042e*/ 	.byte	0xff
	.zero		1


	//   ....[47]....
        /*0430*/ 	.word	0x000055d0
        /*0434*/ 	.word	0x00000008
        /*0438*/ 	.word	0x00031820
        /*043c*/ 	.short	0x010a
        /*043e*/ 	.byte	0xff
	.zero		1


	//   ....[48]....
        /*0440*/ 	.word	0x00005620
        /*0444*/ 	.word	0x00000008
        /*0448*/ 	.word	0x00031828
        /*044c*/ 	.short	0x010a
        /*044e*/ 	.byte	0xff
	.zero		1


	//   ....[49]....
        /*0450*/ 	.word	0x00005670
        /*0454*/ 	.word	0x00000008
        /*0458*/ 	.word	0x00031830
        /*045c*/ 	.short	0x010a
        /*045e*/ 	.byte	0xff
	.zero		1


	//   ....[50]....
        /*0460*/ 	.word	0x000056c0
        /*0464*/ 	.word	0x00000008
        /*0468*/ 	.word	0x00031838
        /*046c*/ 	.short	0x010a
        /*046e*/ 	.byte	0xff
	.zero		1


	//   ....[51]....
        /*0470*/ 	.word	0x00005730
        /*0474*/ 	.word	0x00000008
        /*0478*/ 	.word	0x00031820
        /*047c*/ 	.short	0x010a
        /*047e*/ 	.byte	0xff
	.zero		1


	//   ....[52]....
        /*0480*/ 	.word	0x000057a0
        /*0484*/ 	.word	0x00000008
        /*0488*/ 	.word	0x00031828
        /*048c*/ 	.short	0x010a
        /*048e*/ 	.byte	0xff
	.zero		1


	//   ....[53]....
        /*0490*/ 	.word	0x00005810
        /*0494*/ 	.word	0x00000008
        /*0498*/ 	.word	0x00031830
        /*049c*/ 	.short	0x010a
        /*049e*/ 	.byte	0xff
	.zero		1


	//   ....[54]....
        /*04a0*/ 	.word	0x00005880
        /*04a4*/ 	.word	0x00000008
        /*04a8*/ 	.word	0x00031838
        /*04ac*/ 	.short	0x010a
        /*04ae*/ 	.byte	0xff
	.zero		1


	//   ....[55]....
        /*04b0*/ 	.word	0x000058d0
        /*04b4*/ 	.word	0x00000008
        /*04b8*/ 	.word	0x00031820
        /*04bc*/ 	.short	0x010a
        /*04be*/ 	.byte	0xff
	.zero		1


	//   ....[56]....
        /*04c0*/ 	.word	0x00005920
        /*04c4*/ 	.word	0x00000008
        /*04c8*/ 	.word	0x00031828
        /*04cc*/ 	.short	0x010a
        /*04ce*/ 	.byte	0xff
	.zero		1


	//   ....[57]....
        /*04d0*/ 	.word	0x00005970
        /*04d4*/ 	.word	0x00000008
        /*04d8*/ 	.word	0x00031830
        /*04dc*/ 	.short	0x010a
        /*04de*/ 	.byte	0xff
	.zero		1


	//   ....[58]....
        /*04e0*/ 	.word	0x000059c0
        /*04e4*/ 	.word	0x00000008
        /*04e8*/ 	.word	0x00031838
        /*04ec*/ 	.short	0x010a
        /*04ee*/ 	.byte	0xff
	.zero		1


	//   ....[59]....
        /*04f0*/ 	.word	0x00005a20
        /*04f4*/ 	.word	0x00000014
        /*04f8*/ 	.word	0x00031860
        /*04fc*/ 	.short	0x010a
        /*04fe*/ 	.byte	0xff
	.zero		1


	//----- nvinfo : EIATTR_NUM_MBARRIERS
	.align		4
.L_57:
        /*0500*/ 	.byte	0x03, 0x38
        /*0502*/ 	.short	0x0010


	//----- nvinfo : EIATTR_EXIT_INSTR_OFFSETS
	.align		4
        /*0504*/ 	.byte	0x04, 0x1c
        /*0506*/ 	.short	(.L_59 - .L_58)


	//   ....[0]....
.L_58:
        /*0508*/ 	.word	0x00000830


	//   ....[1]....
        /*050c*/ 	.word	0x00000e10


	//   ....[2]....
        /*0510*/ 	.word	0x00000ef0


	//   ....[3]....
        /*0514*/ 	.word	0x000018d0


	//   ....[4]....
        /*0518*/ 	.word	0x00001940


	//   ....[5]....
        /*051c*/ 	.word	0x00003440


	//   ....[6]....
        /*0520*/ 	.word	0x000034a0


	//   ....[7]....
        /*0524*/ 	.word	0x00005050


	//   ....[8]....
        /*0528*/ 	.word	0x00005240


	//----- nvinfo : EIATTR_MAX_THREADS
	.align		4
.L_59:
        /*052c*/ 	.byte	0x04, 0x05
        /*052e*/ 	.short	(.L_61 - .L_60)
.L_60:
        /*0530*/ 	.word	0x00000100
        /*0534*/ 	.word	0x00000001
        /*0538*/ 	.word	0x00000001


	//----- nvinfo : EIATTR_CRS_STACK_SIZE
	.align		4
.L_61:
        /*053c*/ 	.byte	0x04, 0x1e
        /*053e*/ 	.short	(.L_63 - .L_62)
.L_62:
        /*0540*/ 	.word	0x00000000


	//----- nvinfo : EIATTR_CBANK_PARAM_SIZE
	.align		4
.L_63:
        /*0544*/ 	.byte	0x03, 0x19
        /*0546*/ 	.short	0x02c0


	//----- nvinfo : EIATTR_PARAM_CBANK
	.align		4
        /*0548*/ 	.byte	0x04, 0x0a
        /*054a*/ 	.short	(.L_65 - .L_64)
	.align		4
.L_64:
        /*054c*/ 	.word	index@(.nv.constant0._ZN9deep_gemm24sm100_fp8_gemm_1d1d_implILN4cute4UMMA5MajorE0ELS3_0ELj0ELj7168ELj2048ELj128ELj224ELj128ELj64ELj128ELj128ELj64ELj4ELj128ELj128ELj1ELb0ELj143ELNS_8GemmTypeE1ELb0EN7cutlass10bfloat16_tENS_16EpilogueIdentityEEEvPijjj14CUtensorMap_stS9_S9_S9_S9_)
        /*0550*/ 	.short	0x0380
        /*0552*/ 	.short	0x02c0


	//----- nvinfo : EIATTR_SW_WAR
	.align		4
.L_65:
        /*0554*/ 	.byte	0x04, 0x36
        /*0556*/ 	.short	(.L_67 - .L_66)
.L_66:
        /*0558*/ 	.word	0x00000008
.L_67:


//--------------------- .nv.compat                --------------------------
	.section	.nv.compat,"",@"SHT_CUDA_COMPAT_INFO"
	.align	4
        /*0000*/ 	.byte	0x02, 0x02, 0x02, 0x00, 0x02, 0x05, 0x05, 0x00, 0x02, 0x03, 0x01, 0x00, 0x02, 0x06, 0x01, 0x00


//--------------------- .nv.callgraph             --------------------------
	.section	.nv.callgraph,"",@"SHT_CUDA_CALLGRAPH"
	.align	4
	.sectionentsize	8
	.align		4
        /*0000*/ 	.word	0x00000000
	.align		4
        /*0004*/ 	.word	0xffffffff
	.align		4
        /*0008*/ 	.word	0x00000000
	.align		4
        /*000c*/ 	.word	0xfffffffe
	.align		4
        /*0010*/ 	.word	0x00000000
	.align		4
        /*0014*/ 	.word	0xfffffffd
	.align		4
        /*0018*/ 	.word	0x00000000
	.align		4
        /*001c*/ 	.word	0xfffffffc


//--------------------- .nv.constant4             --------------------------
	.section	.nv.constant4,"a",@progbits
	.align	8
	.align		8
.nv.constant4:
        /*0000*/ 	.dword	_ZN47_INTERNAL_853d037d_9_kernel_cu_9f848a3a_28938784cuda3std3__45__cpo5beginE
	.align		8
        /*0008*/ 	.dword	_ZN47_INTERNAL_853d037d_9_kernel_cu_9f848a3a_28938784cuda3std3__45__cpo3endE
	.align		8
        /*0010*/ 	.dword	_ZN47_INTERNAL_853d037d_9_kernel_cu_9f848a3a_28938784cuda3std3__45__cpo6cbeginE
	.align		8
        /*0018*/ 	.dword	_ZN47_INTERNAL_853d037d_9_kernel_cu_9f848a3a_28938784cuda3std3__45__cpo4cendE
	.align		8
        /*0020*/ 	.dword	_ZN47_INTERNAL_853d037d_9_kernel_cu_9f848a3a_28938784cuda3std3__449_GLOBAL__N__853d037d_9_kernel_cu_9f848a3a_28938786ignoreE
	.align		8
        /*0028*/ 	.dword	_ZN47_INTERNAL_853d037d_9_kernel_cu_9f848a3a_28938784cuda3std3__419piecewise_constructE
	.align		8
        /*0030*/ 	.dword	_ZN47_INTERNAL_853d037d_9_kernel_cu_9f848a3a_28938784cuda3std3__48in_placeE
	.align		8
        /*0038*/ 	.dword	_ZN47_INTERNAL_853d037d_9_kernel_cu_9f848a3a_28938784cuda3std6ranges3__45__cpo4swapE
	.align		8
        /*0040*/ 	.dword	_ZN47_INTERNAL_853d037d_9_kernel_cu_9f848a3a_28938784cuda3std6ranges3__45__cpo9iter_moveE
	.align		8
        /*0048*/ 	.dword	_ZN47_INTERNAL_853d037d_9_kernel_cu_9f848a3a_28938784cute7productE
	.align		8
        /*0050*/ 	.dword	_ZN47_INTERNAL_853d037d_9_kernel_cu_9f848a3a_28938784cute1_E


//--------------------- .text._ZN9deep_gemm24sm100_fp8_gemm_1d1d_implILN4cute4UMMA5MajorE0ELS3_0ELj0ELj7168ELj2048ELj128ELj224ELj128ELj64ELj128ELj128ELj64ELj4ELj128ELj128ELj1ELb0ELj143ELNS_8GemmTypeE1ELb0EN7cutlass10bfloat16_tENS_16EpilogueIdentityEEEvPijjj14CUtensorMap_stS9_S9_S9_S9_ --------------------------
	.section	.text._ZN9deep_gemm24sm100_fp8_gemm_1d1d_implILN4cute4UMMA5MajorE0ELS3_0ELj0ELj7168ELj2048ELj128ELj224ELj128ELj64ELj128ELj128ELj64ELj4ELj128ELj128ELj1ELb0ELj143ELNS_8GemmTypeE1ELb0EN7cutlass10bfloat16_tENS_16EpilogueIdentityEEEvPijjj14CUtensorMap_stS9_S9_S9_S9_,"ax",@progbits
	.align	128
        .global         _ZN9deep_gemm24sm100_fp8_gemm_1d1d_implILN4cute4UMMA5MajorE0ELS3_0ELj0ELj7168ELj2048ELj128ELj224ELj128ELj64ELj128ELj128ELj64ELj4ELj128ELj128ELj1ELb0ELj143ELNS_8GemmTypeE1ELb0EN7cutlass10bfloat16_tENS_16EpilogueIdentityEEEvPijjj14CUtensorMap_stS9_S9_S9_S9_
        .type           _ZN9deep_gemm24sm100_fp8_gemm_1d1d_implILN4cute4UMMA5MajorE0ELS3_0ELj0ELj7168ELj2048ELj128ELj224ELj128ELj64ELj128ELj128ELj64ELj4ELj128ELj128ELj1ELb0ELj143ELNS_8GemmTypeE1ELb0EN7cutlass10bfloat16_tENS_16EpilogueIdentityEEEvPijjj14CUtensorMap_stS9_S9_S9_S9_,@function
        .size           _ZN9deep_gemm24sm100_fp8_gemm_1d1d_implILN4cute4UMMA5MajorE0ELS3_0ELj0ELj7168ELj2048ELj128ELj224ELj128ELj64ELj128ELj128ELj64ELj4ELj128ELj128ELj1ELb0ELj143ELNS_8GemmTypeE1ELb0EN7cutlass10bfloat16_tENS_16EpilogueIdentityEEEvPijjj14CUtensorMap_stS9_S9_S9_S9_,(.L_x_100 - _ZN9deep_gemm24sm100_fp8_gemm_1d1d_implILN4cute4UMMA5MajorE0ELS3_0ELj0ELj7168ELj2048ELj128ELj224ELj128ELj64ELj128ELj128ELj64ELj4ELj128ELj128ELj1ELb0ELj143ELNS_8GemmTypeE1ELb0EN7cutlass10bfloat16_tENS_16EpilogueIdentityEEEvPijjj14CUtensorMap_stS9_S9_S9_S9_)
        .other          _ZN9deep_gemm24sm100_fp8_gemm_1d1d_implILN4cute4UMMA5MajorE0ELS3_0ELj0ELj7168ELj2048ELj128ELj224ELj128ELj64ELj128ELj128ELj64ELj4ELj128ELj128ELj1ELb0ELj143ELNS_8GemmTypeE1ELb0EN7cutlass10bfloat16_tENS_16EpilogueIdentityEEEvPijjj14CUtensorMap_stS9_S9_S9_S9_,@"STO_CUDA_ENTRY STV_DEFAULT"
_ZN9deep_gemm24sm100_fp8_gemm_1d1d_implILN4cute4UMMA5MajorE0ELS3_0ELj0ELj7168ELj2048ELj128ELj224ELj128ELj64ELj128ELj128ELj64ELj4ELj128ELj128ELj1ELb0ELj143ELNS_8GemmTypeE1ELb0EN7cutlass10bfloat16_tENS_16EpilogueIdentityEEEvPijjj14CUtensorMap_stS9_S9_S9_S9_:
.text._ZN9deep_gemm24sm100_fp8_gemm_1d1d_implILN4cute4UMMA5MajorE0ELS3_0ELj0ELj7168ELj2048ELj128ELj224ELj128ELj64ELj128ELj128ELj64ELj4ELj128ELj128ELj1ELb0ELj143ELNS_8GemmTypeE1ELb0EN7cutlass10bfloat16_tENS_16EpilogueIdentityEEEvPijjj14CUtensorMap_stS9_S9_S9_S9_:
[----:B------:R-:W1:Y:S01]  /*0000*/  LDC R1, c[0x0][0x37c] ;  /* 0x0000df00ff017b82 */ /* 0x000e620000000800 */
[----:B------:R-:W2:Y:S02]  /*0010*/  S2R R0, SR_TID.X ;  /* 0x0000000000007919 */ /* 0x000ea40000002100 */
[----:B--2---:R-:W-:-:S05]  /*0020*/  SHF.R.U32.HI R0, RZ, 0x5, R0 ;  /* 0x00000005ff007819 */ /* 0x004fca0000011600 */
[----:B------:R-:W2:Y:S02]  /*0030*/  SHFL.IDX PT, R21, R0, RZ, 0x1f ;  /* 0x00001fff00157589 */ /* 0x000ea400000e0000 */
[----:B--2---:R-:W-:-:S13]  /*0040*/  ISETP.NE.AND P0, PT, R21, 0x2, PT ;  /* 0x000000021500780c */ /* 0x004fda0003f05270 */
[----:B-1----:R-:W-:Y:S05]  /*0050*/  @!P0 BRA `(.L_x_0) ;  /* 0x0000000400008947 */ /* 0x002fea0003800000 */
[----:B------:R-:W-:-:S13]  /*0060*/  ISETP.NE.AND P0, PT, R21, 0x1, PT ;  /* 0x000000011500780c */ /* 0x000fda0003f05270 */
[----:B------:R-:W-:Y:S05]  /*0070*/  @!P0 BRA `(.L_x_1) ;  /* 0x0000000000608947 */ /* 0x000fea0003800000 */
[----:B------:R-:W-:-:S13]  /*0080*/  ISETP.NE.AND P0, PT, R21, RZ, PT ;  /* 0x000000ff1500720c */ /* 0x000fda0003f05270 */
[----:B------:R-:W-:Y:S05]  /*0090*/  @P0 BRA `(.L_x_2) ;  /* 0x0000000400a80947 */ /* 0x000fea0003800000 */
[----:B------:R-:W-:Y:S01]  /*00a0*/  ELECT P0, URZ, PT ;  /* 0x0000000000ff782f */ /* 0x000fe20003800000 */
[----:B------:R-:W-:-:S12]  /*00b0*/  BSSY.RECONVERGENT B0, `(.L_x_3) ;  /* 0x0000013000007945 */ /* 0x000fd80003800200 */
[----:B------:R-:W-:Y:S05]  /*00c0*/  @!P0 BRA `(.L_x_4) ;  /* 0x0000000000448947 */ /* 0x000fea0003800000 */
[----:B------:R-:W1:Y:S02]  /*00d0*/  LDCU.64 UR4, c[0x0][0x348] ;  /* 0x00006900ff0477ac */ /* 0x000e640008000a00 */
[----:B-1----:R-:W-:Y:S02]  /*00e0*/  UIADD3 UR12, UP4, UPT, UR4, 0x40, URZ ;  /* 0x00000040040c7890 */ /* 0x002fe4000ff9e0ff */
[----:B------:R-:W-:Y:S02]  /*00f0*/  UIADD3 UR10, UP3, UPT, UR4, 0xc0, URZ ;  /* 0x000000c0040a7890 */ /* 0x000fe4000ff7e0ff */
[----:B------:R-:W-:Y:S02]  /*0100*/  UIADD3 UR8, UP2, UPT, UR4, 0x140, URZ ;  /* 0x0000014004087890 */ /* 0x000fe4000ff5e0ff */
[----:B------:R-:W-:Y:S02]  /*0110*/  UIADD3 UR6, UP1, UPT, UR4, 0x1c0, URZ ;  /* 0x000001c004067890 */ /* 0x000fe4000ff3e0ff */
[----:B------:R-:W-:-:S02]  /*0120*/  UIADD3 UR4, UP0, UPT, UR4, 0x240, URZ ;  /* 0x0000024004047890 */ /* 0x000fc4000ff1e0ff */
[----:B------:R-:W-:Y:S02]  /*0130*/  UIADD3.X UR13, UPT, UPT, URZ, UR5, URZ, UP4, !UPT ;  /* 0x00000005ff0d7290 */ /* 0x000fe4000a7fe4ff */
[----:B------:R-:W-:Y:S02]  /*0140*/  UIADD3.X UR11, UPT, UPT, URZ, UR5, URZ, UP3, !UPT ;  /* 0x00000005ff0b7290 */ /* 0x000fe40009ffe4ff */
[----:B------:R-:W-:Y:S02]  /*0150*/  UIADD3.X UR9, UPT, UPT, URZ, UR5, URZ, UP2, !UPT ;  /* 0x00000005ff097290 */ /* 0x000fe400097fe4ff */
[----:B------:R-:W-:Y:S02]  /*0160*/  UIADD3.X UR7, UPT, UPT, URZ, UR5, URZ, UP1, !UPT ;  /* 0x00000005ff077290 */ /* 0x000fe40008ffe4ff */
[----:B------:R-:W-:Y:S01]  /*0170*/  UIADD3.X UR5, UPT, UPT, URZ, UR5, URZ, UP0, !UPT ;  /* 0x00000005ff057290 */ /* 0x000fe200087fe4ff */
[----:B------:R1:W-:Y:S02]  /*0180*/  UTMACCTL.PF [UR12] ;  /* 0x000000000c0079b9 */ /* 0x0003e40008040000 */
[----:B------:R1:W-:Y:S02]  /*0190*/  UTMACCTL.PF [UR10] ;  /* 0x000000000a0079b9 */ /* 0x0003e40008040000 */
[----:B------:R1:W-:Y:S02]  /*01a0*/  UTMACCTL.PF [UR8] ;  /* 0x00000000080079b9 */ /* 0x0003e40008040000 */
[----:B------:R1:W-:Y:S02]  /*01b0*/  UTMACCTL.PF [UR6] ;  /* 0x00000000060079b9 */ /* 0x0003e40008040000 */
[----:B------:R1:W-:Y:S02]  /*01c0*/  UTMACCTL.PF [UR4] ;  /* 0x00000000040079b9 */ /* 0x0003e40008040000 */
[----:B-1----:R-:W-:Y:S01]  /*01d0*/  NOP ;  /* 0x0000000000007918 */ /* 0x002fe20000000000 */
.L_x_4:
[----:B------:R-:W-:Y:S05]  /*01e0*/  BSYNC.RECONVERGENT B0 ;  /* 0x0000000000007941 */ /* 0x000fea0003800200 */
.L_x_3:
[----:B------:R-:W-:Y:S05]  /*01f0*/  BRA `(.L_x_2) ;  /* 0x0000000400507947 */ /* 0x000fea0003800000 */
.L_x_1:
[----:B------:R-:W-:Y:S01]  /*0200*/  ELECT P0, URZ, PT ;  /* 0x0000000000ff782f */ /* 0x000fe20003800000 */
[----:B------:R-:W-:-:S12]  /*0210*/  BSSY.RECONVERGENT B0, `(.L_x_5) ;  /* 0x0000023000007945 */ /* 0x000fd80003800200 */
[----:B------:R-:W-:Y:S05]  /*0220*/  @!P0 BRA `(.L_x_6) ;  /* 0x0000000000848947 */ /* 0x000fea0003800000 */
[----:B------:R-:W1:Y:S01]  /*0230*/  S2UR UR5, SR_CgaCtaId ;  /* 0x00000000000579c3 */ /* 0x000e620000008800 */
[----:B------:R-:W-:Y:S01]  /*0240*/  UMOV UR7, 0x400 ;  /* 0x0000040000077882 */ /* 0x000fe20000000000 */
[----:B------:R-:W-:Y:S01]  /*0250*/  UMOV UR6, 0x1 ;  /* 0x0000000100067882 */ /* 0x000fe20000000000 */
[----:B------:R-:W-:Y:S02]  /*0260*/  UMOV UR4, 0x20 ;  /* 0x0000002000047882 */ /* 0x000fe40000000000 */
[----:B------:R-:W-:-:S04]  /*0270*/  UIADD3 UR8, UPT, UPT, -UR4, 0x100000, URZ ;  /* 0x0010000004087890 */ /* 0x000fc8000fffe1ff */
[----:B------:R-:W-:Y:S02]  /*0280*/  USHF.L.U32 UR9, UR8, 0xb, URZ ;  /* 0x0000000b08097899 */ /* 0x000fe400080006ff */
[----:B------:R-:W-:Y:S01]  /*0290*/  USHF.L.U32 UR8, UR8, 0x1, URZ ;  /* 0x0000000108087899 */ /* 0x000fe200080006ff */
[----:B------:R-:W-:Y:S02]  /*02a0*/  UMOV UR4, 0x80 ;  /* 0x0000008000047882 */ /* 0x000fe40000000000 */
[----:B------:R-:W-:-:S04]  /*02b0*/  UIADD3 UR10, UPT, UPT, -UR4, 0x100000, URZ ;  /* 0x00100000040a7890 */ /* 0x000fc8000fffe1ff */
[----:B------:R-:W-:Y:S02]  /*02c0*/  USHF.L.U32 UR11, UR10, 0xb, URZ ;  /* 0x0000000b0a0b7899 */ /* 0x000fe400080006ff */
[----:B------:R-:W-:Y:S02]  /*02d0*/  USHF.L.U32 UR10, UR10, 0x1, URZ ;  /* 0x000000010a0a7899 */ /* 0x000fe400080006ff */
[----:B-1----:R-:W-:Y:S02]  /*02e0*/  ULEA UR5, UR5, UR7, 0x18 ;  /* 0x0000000705057291 */ /* 0x002fe4000f8ec0ff */
[----:B------:R-:W-:-:S04]  /*02f0*/  UIADD3 UR6, UPT, UPT, -UR6, 0x100000, URZ ;  /* 0x0010000006067890 */ /* 0x000fc8000fffe1ff */
[----:B------:R-:W-:Y:S02]  /*0300*/  USHF.L.U32 UR7, UR6, 0xb, URZ ;  /* 0x0000000b06077899 */ /* 0x000fe400080006ff */
[----:B------:R-:W-:Y:S01]  /*0310*/  USHF.L.U32 UR6, UR6, 0x1, URZ ;  /* 0x0000000106067899 */ /* 0x000fe200080006ff */
[----:B------:R-:W1:Y:S11]  /*0320*/  FENCE.VIEW.ASYNC.S ;  /* 0x00000000000073c6 */ /* 0x000e760000000000 */
[----:B-1----:R1:W2:Y:S01]  /*0330*/  SYNCS.EXCH.64 URZ, [UR5+0x31800], UR6 ;  /* 0x0318000605ff75b2 */ /* 0x0022a20008000100 */
[----:B------:R1:W3:Y:S01]  /*0340*/  SYNCS.EXCH.64 URZ, [UR5+0x31820], UR6 ;  /* 0x0318200605ff75b2 */ /* 0x0002e20008000100 */
[----:B------:R1:W4:Y:S01]  /*0350*/  SYNCS.EXCH.64 URZ, [UR5+0x31840], UR8 ;  /* 0x0318400805ff75b2 */ /* 0x0003220008000100 */
[----:B------:R1:W1:Y:S01]  /*0360*/  SYNCS.EXCH.64 URZ, [UR5+0x31808], UR6 ;  /* 0x0318080605ff75b2 */ /* 0x0002620008000100 */
        /* <DEDUP_REMOVED lines=12> */
[----:B------:R-:W-:Y:S01]  /*0430*/  NOP ;  /* 0x0000000000007918 */ /* 0x000fe20000000000 */
.L_x_6:
[----:B-1----:R-:W-:Y:S05]  /*0440*/  BSYNC.RECONVERGENT B0 ;  /* 0x0000000000007941 */ /* 0x002fea0003800200 */
.L_x_5:
[----:B------:R-:W-:Y:S05]  /*0450*/  BRA `(.L_x_2) ;  /* 0x0000000000b87947 */ /* 0x000fea0003800000 */
.L_x_0:
[----:B------:R-:W1:Y:S01]  /*0460*/  S2UR UR6, SR_CgaCtaId ;  /* 0x00000000000679c3 */ /* 0x000e620000008800 */
[----:B------:R-:W-:Y:S01]  /*0470*/  NOP ;  /* 0x0000000000007918 */ /* 0x000fe20000000000 */
[----:B------:R-:W-:Y:S01]  /*0480*/  UMOV UR4, 0x40 ;  /* 0x0000004000047882 */ /* 0x000fe20000000000 */
[----:B------:R-:W-:Y:S01]  /*0490*/  UMOV UR5, 0x400 ;  /* 0x0000040000057882 */ /* 0x000fe20000000000 */
[----:B-1----:R-:W-:Y:S02]  /*04a0*/  ULEA UR4, UR6, UR4, 0x18 ;  /* 0x0000000406047291 */ /* 0x002fe4000f8ec0ff */
[----:B------:R-:W-:-:S07]  /*04b0*/  ULEA UR5, UR6, UR5, 0x18 ;  /* 0x0000000506057291 */ /* 0x000fce000f8ec0ff */
[----:B------:R-:W1:Y:S02]  /*04c0*/  LDS.U8 R0, [UR4] ;  /* 0x00000004ff007984 */ /* 0x000e640008000000 */
[----:B-1----:R-:W-:-:S13]  /*04d0*/  ISETP.NE.AND P0, PT, R0, RZ, PT ;  /* 0x000000ff0000720c */ /* 0x002fda0003f05270 */
[----:B------:R-:W-:Y:S05]  /*04e0*/  @P0 BRA `(.L_x_7) ;  /* 0x00000000007c0947 */ /* 0x000fea0003800000 */
[----:B------:R-:W-:-:S13]  /*04f0*/  ELECT P0, URZ, PT ;  /* 0x0000000000ff782f */ /* 0x000fda0003800000 */
[----:B------:R-:W-:Y:S05]  /*0500*/  @!P0 BRA `(.L_x_8) ;  /* 0x0000000000848947 */ /* 0x000fea0003800000 */
[----:B------:R-:W-:Y:S01]  /*0510*/  UMOV UR4, 0x10 ;  /* 0x0000001000047882 */ /* 0x000fe20000000000 */
[----:B------:R-:W-:-:S04]  /*0520*/  IMAD.MOV.U32 R2, RZ, RZ, 0xffff ;  /* 0x0000ffffff027424 */ /* 0x000fc800078e00ff */
[----:B------:R-:W-:Y:S04]  /*0530*/  DEPBAR.LE SB1, 0x36 ;  /* 0x00009d800000791a */ /* 0x000fe80000000000 */
[----:B------:R-:W1:Y:S02]  /*0540*/  UTCATOMSWS.FIND_AND_SET.ALIGN UP0, UR4, UR4 ;  /* 0x00000004000475e3 */ /* 0x000e640008000800 */
[----:B-1----:R-:W-:Y:S01]  /*0550*/  PLOP3.LUT P0, PT, PT, PT, UP0, 0x80, 0x8 ;  /* 0x000000000008781c */ /* 0x002fe20003f0f008 */
[----:B------:R-:W-:-:S03]  /*0560*/  IMAD.U32 R5, RZ, RZ, UR4 ;  /* 0x00000004ff057e24 */ /* 0x000fc6000f8e00ff */
[----:B------:R-:W-:-:S04]  /*0570*/  SEL R0, RZ, 0xffffffff, !P0 ;  /* 0xffffffffff007807 */ /* 0x000fc80004000000 */
[----:B------:R-:W-:Y:S01]  /*0580*/  ISETP.NE.AND P0, PT, R0, RZ, PT ;  /* 0x000000ff0000720c */ /* 0x000fe20003f05270 */
[----:B------:R-:W-:-:S12]  /*0590*/  IMAD.MOV.U32 R0, RZ, RZ, 0x1 ;  /* 0x00000001ff007424 */ /* 0x000fd800078e00ff */
[----:B------:R-:W-:Y:S05]  /*05a0*/  @P0 BRA `(.L_x_9) ;  /* 0x0000000000240947 */ /* 0x000fea0003800000 */
.L_x_10:
[----:B------:R-:W-:Y:S05]  /*05b0*/  NANOSLEEP 0x64 ;  /* 0x000000640000795d */ /* 0x000fea0003800000 */
[----:B------:R-:W-:-:S05]  /*05c0*/  UMOV UR4, 0x10 ;  /* 0x0000001000047882 */ /* 0x000fca0000000000 */
[----:B------:R-:W-:Y:S04]  /*05d0*/  DEPBAR.LE SB1, 0x36 ;  /* 0x00009d800000791a */ /* 0x000fe80000000000 */
[----:B------:R-:W1:Y:S02]  /*05e0*/  UTCATOMSWS.FIND_AND_SET.ALIGN UP0, UR4, UR4 ;  /* 0x00000004000475e3 */ /* 0x000e640008000800 */
[----:B-1----:R-:W-:Y:S01]  /*05f0*/  PLOP3.LUT P0, PT, PT, PT, UP0, 0x80, 0x8 ;  /* 0x000000000008781c */ /* 0x002fe20003f0f008 */
[----:B------:R-:W-:-:S03]  /*0600*/  IMAD.U32 R5, RZ, RZ, UR4 ;  /* 0x00000004ff057e24 */ /* 0x000fc6000f8e00ff */
[----:B------:R-:W-:-:S04]  /*0610*/  SEL R3, RZ, 0xffffffff, !P0 ;  /* 0xffffffffff037807 */ /* 0x000fc80004000000 */
[----:B------:R-:W-:-:S13]  /*0620*/  ISETP.NE.AND P0, PT, R3, RZ, PT ;  /* 0x000000ff0300720c */ /* 0x000fda0003f05270 */
[----:B------:R-:W-:Y:S05]  /*0630*/  @!P0 BRA `(.L_x_10) ;  /* 0xfffffffc00dc8947 */ /* 0x000fea000383ffff */
.L_x_9:
[C---:B------:R-:W-:Y:S01]  /*0640*/  VIADD R3, R5.reuse, 0x10 ;  /* 0x0000001005037836 */ /* 0x040fe20000000000 */
[----:B------:R-:W-:Y:S01]  /*0650*/  UMOV UR4, 0x50 ;  /* 0x0000005000047882 */ /* 0x000fe20000000000 */
[----:B------:R-:W-:Y:S01]  /*0660*/  SHF.L.U32 R2, R2, R5, RZ ;  /* 0x0000000502027219 */ /* 0x000fe200000006ff */
[----:B------:R-:W-:Y:S01]  /*0670*/  ULEA UR4, UR6, UR4, 0x18 ;  /* 0x0000000406047291 */ /* 0x000fe2000f8ec0ff */
[----:B------:R-:W-:Y:S01]  /*0680*/  IMAD.SHL.U32 R5, R5, 0x20, RZ ;  /* 0x0000002005057824 */ /* 0x000fe200078e00ff */
[----:B------:R-:W-:-:S04]  /*0690*/  SHF.L.U32 R3, R0, R3, RZ ;  /* 0x0000000300037219 */ /* 0x000fc800000006ff */
[----:B------:R-:W-:-:S05]  /*06a0*/  LOP3.LUT R2, R3, R2, RZ, 0xfc, !PT ;  /* 0x0000000203027212 */ /* 0x000fca00078efcff */
[----:B------:R1:W-:Y:S04]  /*06b0*/  ATOMS.OR RZ, [UR4], R2 ;  /* 0x00000002ffff798c */ /* 0x0003e8000b000004 */
[----:B------:R1:W-:Y:S01]  /*06c0*/  STS [UR5+0x31880], R5 ;  /* 0x03188005ff007988 */ /* 0x0003e20008000805 */
[----:B------:R-:W-:Y:S05]  /*06d0*/  BRA `(.L_x_8) ;  /* 0x0000000000107947 */ /* 0x000fea0003800000 */
.L_x_7:
[----:B------:R-:W-:Y:S02]  /*06e0*/  MOV R0, 0xffffffff ;  /* 0xffffffff00007802 */ /* 0x000fe40000000f00 */
[----:B------:R-:W-:-:S03]  /*06f0*/  MOV R2, 0x720 ;  /* 0x0000072000027802 */ /* 0x000fc60000000f00 */
[----:B------:R1:W-:Y:S04]  /*0700*/  STS [UR5+0x31880], R0 ;  /* 0x03188000ff007988 */ /* 0x0003e80008000805 */
[----:B-1----:R-:W-:Y:S05]  /*0710*/  CALL.REL.NOINC `($__internal_1_$__cuda_sm10x_tcgen05_guardrail_trap_phase_invalid_during_alloc) ;  /* 0x0000005000e07944 */ /* 0x002fea0003c00000 */
.L_x_8:
[----:B------:R-:W-:Y:S05]  /*0720*/  WARPSYNC.ALL ;  /* 0x0000000000007948 */ /* 0x000fea0003800000 */
[----:B------:R-:W-:Y:S01]  /*0730*/  NOP ;  /* 0x0000000000007918 */ /* 0x000fe20000000000 */
.L_x_2:
[----:B------:R-:W5:Y:S01]  /*0740*/  LDC R0, c[0x0][0x388] ;  /* 0x0000e200ff007b82 */ /* 0x000f620000000800 */
[----:B------:R-:W1:Y:S07]  /*0750*/  S2R R4, SR_LANEID ;  /* 0x0000000000047919 */ /* 0x000e6e0000000000 */
[----:B--234-:R-:W-:Y:S01]  /*0760*/  BAR.SYNC.DEFER_BLOCKING 0x0 ;  /* 0x0000000000007b1d */ /* 0x01cfe20000010000 */
[----:B------:R-:W-:Y:S01]  /*0770*/  ISETP.NE.AND P0, PT, R21, RZ, PT ;  /* 0x000000ff1500720c */ /* 0x000fe20003f05270 */
[----:B-----5:R-:W-:-:S05]  /*0780*/  VIADD R0, R0, 0x7f ;  /* 0x0000007f00007836 */ /* 0x020fca0000000000 */
[----:B-1----:R-:W-:-:S05]  /*0790*/  SHF.R.U32.HI R2, RZ, 0x7, R0 ;  /* 0x00000007ff027819 */ /* 0x002fca0000011600 */
[----:B------:R-:W-:Y:S02]  /*07a0*/  IMAD.SHL.U32 R0, R2, 0x20, RZ ;  /* 0x0000002002007824 */ /* 0x000fe400078e00ff */
[----:B------:R-:W-:Y:S05]  /*07b0*/  @!P0 BRA `(.L_x_11) ;  /* 0x0000001000508947 */ /* 0x000fea0003800000 */
[----:B------:R-:W-:Y:S01]  /*07c0*/  ISETP.NE.AND P0, PT, R21, 0x1, PT ;  /* 0x000000011500780c */ /* 0x000fe20003f05270 */
[----:B------:R-:W1:-:S12]  /*07d0*/  S2UR UR5, SR_CgaCtaId ;  /* 0x00000000000579c3 */ /* 0x000e580000008800 */
[----:B------:R-:W-:Y:S05]  /*07e0*/  @!P0 BRA `(.L_x_12) ;  /* 0x0000000400948947 */ /* 0x000fea0003800000 */
[----:B------:R-:W-:-:S13]  /*07f0*/  ISETP.NE.AND P0, PT, R21, 0x2, PT ;  /* 0x000000021500780c */ /* 0x000fda0003f05270 */
[----:B------:R-:W-:Y:S05]  /*0800*/  @P0 BRA `(.L_x_13) ;  /* 0x0000002c001c0947 */ /* 0x000fea0003800000 */
[----:B------:R-:W2:Y:S02]  /*0810*/  S2UR UR4, SR_CTAID.X ;  /* 0x00000000000479c3 */ /* 0x000ea40000002500 */
[----:B--2---:R-:W-:-:S13]  /*0820*/  ISETP.LE.U32.AND P0, PT, R0, UR4, PT ;  /* 0x0000000400007c0c */ /* 0x004fda000bf03070 */
[----:B-1----:R-:W-:Y:S05]  /*0830*/  @P0 EXIT ;  /* 0x000000000000094d */ /* 0x002fea0003800000 */
[----:B------:R-:W-:Y:S01]  /*0840*/  ULOP3.LUT UR4, URZ, UR4, URZ, 0x33, !UPT ;  /* 0x00000004ff047292 */ /* 0x000fe2000f8e33ff */
[----:B------:R-:W-:Y:S01]  /*0850*/  SHF.R.U32.HI R3, RZ, 0x3, R4 ;  /* 0x00000003ff037819 */ /* 0x000fe20000011604 */
[----:B------:R-:W-:Y:S02]  /*0860*/  HFMA2 R15, -RZ, RZ, 0, 0 ;  /* 0x00000000ff0f7431 */ /* 0x000fe400000001ff */
[----:B------:R-:W-:Y:S01]  /*0870*/  IMAD.MOV.U32 R16, RZ, RZ, RZ ;  /* 0x000000ffff107224 */ /* 0x000fe200078e00ff */
[----:B------:R-:W-:Y:S01]  /*0880*/  UMOV UR5, URZ ;  /* 0x000000ff00057c82 */ /* 0x000fe20008000000 */
[C---:B------:R-:W-:Y:S01]  /*0890*/  LOP3.LUT R19, R3.reuse, 0x1, RZ, 0x3c, !PT ;  /* 0x0000000103137812 */ /* 0x040fe200078e3cff */
[C---:B------:R-:W-:Y:S01]  /*08a0*/  IMAD.SHL.U32 R21, R3.reuse, 0x20, RZ ;  /* 0x0000002003157824 */ /* 0x040fe200078e00ff */
[C---:B------:R-:W-:Y:S01]  /*08b0*/  LOP3.LUT R5, R3.reuse, 0x2, RZ, 0x3c, !PT ;  /* 0x0000000203057812 */ /* 0x040fe200078e3cff */
[----:B------:R-:W-:Y:S01]  /*08c0*/  VIADD R25, R0, UR4 ;  /* 0x0000000400197c36 */ /* 0x000fe20008000000 */
[----:B------:R-:W-:Y:S01]  /*08d0*/  LOP3.LUT R17, R3, 0x3, RZ, 0x3c, !PT ;  /* 0x0000000303117812 */ /* 0x000fe200078e3cff */
[----:B------:R-:W-:Y:S01]  /*08e0*/  IMAD R20, R4, 0x4, R3 ;  /* 0x0000000404147824 */ /* 0x000fe200078e0203 */
[----:B------:R-:W-:Y:S01]  /*08f0*/  LOP3.LUT R23, R21, 0x20, RZ, 0x3c, !PT ;  /* 0x0000002015177812 */ /* 0x000fe200078e3cff */
[----:B------:R-:W-:Y:S01]  /*0900*/  IMAD.HI.U32 R25, R25, -0x1ada67d5, RZ ;  /* 0xe525982b19197827 */ /* 0x000fe200078e00ff */
[----:B------:R-:W-:-:S02]  /*0910*/  LOP3.LUT R3, R21, 0x40, RZ, 0x3c, !PT ;  /* 0x0000004015037812 */ /* 0x000fc400078e3cff */
[CC--:B------:R-:W-:Y:S01]  /*0920*/  IADD3 R24, PT, PT, R21.reuse, R4.reuse, RZ ;  /* 0x0000000415187210 */ /* 0x0c0fe20007ffe0ff */
[C---:B------:R-:W-:Y:S01]  /*0930*/  IMAD R19, R4.reuse, 0x4, R19 ;  /* 0x0000000404137824 */ /* 0x040fe200078e0213 */
[----:B------:R-:W-:Y:S01]  /*0940*/  LOP3.LUT R21, R21, 0x60, RZ, 0x3c, !PT ;  /* 0x0000006015157812 */ /* 0x000fe200078e3cff */
[C---:B------:R-:W-:Y:S01]  /*0950*/  IMAD R18, R4.reuse, 0x4, R5 ;  /* 0x0000000404127824 */ /* 0x040fe200078e0205 */
[----:B------:R-:W-:Y:S01]  /*0960*/  LEA R17, R4, R17, 0x2 ;  /* 0x0000001104117211 */ /* 0x000fe200078e10ff */
[--C-:B------:R-:W-:Y:S01]  /*0970*/  IMAD.IADD R23, R23, 0x1, R4.reuse ;  /* 0x0000000117177824 */ /* 0x100fe200078e0204 */
[----:B------:R-:W-:Y:S01]  /*0980*/  IADD3 R21, PT, PT, R21, R4, RZ ;  /* 0x0000000415157210 */ /* 0x000fe20007ffe0ff */
[----:B------:R-:W-:Y:S01]  /*0990*/  IMAD.IADD R22, R3, 0x1, R4 ;  /* 0x0000000103167824 */ /* 0x000fe200078e0204 */
[----:B------:R-:W-:-:S07]  /*09a0*/  SHF.R.U32.HI R25, RZ, 0x7, R25 ;  /* 0x00000007ff197819 */ /* 0x000fce0000011619 */
.L_x_17:
[----:B-1----:R-:W1:Y:S01]  /*09b0*/  S2R R0, SR_CgaCtaId ;  /* 0x0000000000007919 */ /* 0x002e620000008800 */
[----:B------:R-:W-:Y:S01]  /*09c0*/  MOV R3, 0x400 ;  /* 0x0000040000037802 */ /* 0x000fe20000000f00 */
[----:B------:R-:W-:-:S03]  /*09d0*/  UMOV UR4, URZ ;  /* 0x000000ff00047c82 */ /* 0x000fc60008000000 */
[----:B-1----:R-:W-:-:S07]  /*09e0*/  LEA R0, R0, R3, 0x18 ;  /* 0x0000000300007211 */ /* 0x002fce00078ec0ff */
.L_x_16:
[----:B-1----:R-:W-:Y:S01]  /*09f0*/  LEA R2, R15, R0, 0x3 ;  /* 0x000000000f027211 */ /* 0x002fe200078e18ff */
[----:B------:R-:W-:Y:S01]  /*0a00*/  ULOP3.LUT UP0, URZ, UR4, 0x3, URZ, 0xc0, !UPT ;  /* 0x0000000304ff7892 */ /* 0x000fe2000f80c0ff */
[----:B------:R-:W-:-:S04]  /*0a10*/  SHF.L.U32 R5, R16, 0x1f, RZ ;  /* 0x0000001f10057819 */ /* 0x000fc800000006ff */
[----:B------:R-:W1:Y:S02]  /*0a20*/  SYNCS.PHASECHK.TRANS64.TRYWAIT P0, [R2+URZ+0x31800], R5 ;  /* 0x03180005020075a7 */ /* 0x000e6400080011ff */
[----:B-1----:R-:W-:Y:S05]  /*0a30*/  @!P0 BRA `(.L_x_14) ;  /* 0x0000004800048947 */ /* 0x002fea0003800000 */
.L_x_71:
[----:B------:R-:W-:Y:S05]  /*0a40*/  BRA.U UP0, `(.L_x_15) ;  /* 0x0000000100bc7547 */ /* 0x000fea000b800000 */
[C-C-:B------:R-:W-:Y:S02]  /*0a50*/  IMAD R26, R15.reuse, 0x200, R0.reuse ;  /* 0x000002000f1a7824 */ /* 0x140fe400078e0200 */
[----:B------:R-:W-:Y:S02]  /*0a60*/  IMAD R3, R15, 0x400, R0 ;  /* 0x000004000f037824 */ /* 0x000fe400078e0200 */
[--C-:B------:R-:W-:Y:S01]  /*0a70*/  IMAD R9, R24, 0x4, R26.reuse ;  /* 0x0000000418097824 */ /* 0x100fe200078e021a */
[-C--:B------:R-:W-:Y:S01]  /*0a80*/  LEA R8, R23, R26.reuse, 0x2 ;  /* 0x0000001a17087211 */ /* 0x080fe200078e10ff */
[--C-:B------:R-:W-:Y:S01]  /*0a90*/  IMAD R29, R22, 0x4, R26.reuse ;  /* 0x00000004161d7824 */ /* 0x100fe200078e021a */
[-C--:B------:R-:W-:Y:S01]  /*0aa0*/  LEA R27, R21, R26.reuse, 0x2 ;  /* 0x0000001a151b7211 */ /* 0x080fe200078e10ff */
[--C-:B-1----:R-:W-:Y:S01]  /*0ab0*/  IMAD R5, R19, 0x4, R26.reuse ;  /* 0x0000000413057824 */ /* 0x102fe200078e021a */
[-C--:B------:R-:W-:Y:S01]  /*0ac0*/  LEA R6, R20, R26.reuse, 0x2 ;  /* 0x0000001a14067211 */ /* 0x080fe200078e10ff */
[----:B------:R-:W1:Y:S01]  /*0ad0*/  LDS R9, [R9+0x30000] ;  /* 0x0300000009097984 */ /* 0x000e620000000800 */
[----:B------:R-:W-:Y:S01]  /*0ae0*/  LEA R4, R18, R26, 0x2 ;  /* 0x0000001a12047211 */ /* 0x000fe200078e10ff */
[----:B------:R-:W-:Y:S01]  /*0af0*/  IMAD R26, R17, 0x4, R26 ;  /* 0x00000004111a7824 */ /* 0x000fe200078e021a */
[-C--:B------:R-:W-:Y:S01]  /*0b00*/  LEA R14, R24, R3.reuse, 0x2 ;  /* 0x00000003180e7211 */ /* 0x080fe200078e10ff */
[----:B------:R-:W2:Y:S01]  /*0b10*/  LDS R8, [R8+0x30000] ;  /* 0x0300000008087984 */ /* 0x000ea20000000800 */
[--C-:B------:R-:W-:Y:S01]  /*0b20*/  IMAD R11, R23, 0x4, R3.reuse ;  /* 0x00000004170b7824 */ /* 0x100fe200078e0203 */
[----:B------:R-:W-:Y:S01]  /*0b30*/  LEA R10, R22, R3, 0x2 ;  /* 0x00000003160a7211 */ /* 0x000fe200078e10ff */
[----:B------:R-:W-:Y:S01]  /*0b40*/  IMAD R7, R21, 0x4, R3 ;  /* 0x0000000415077824 */ /* 0x000fe200078e0203 */
[----:B------:R-:W3:Y:S04]  /*0b50*/  LDS R29, [R29+0x30000] ;  /* 0x030000001d1d7984 */ /* 0x000ee80000000800 */
[----:B------:R-:W4:Y:S01]  /*0b60*/  LDS R27, [R27+0x30000] ;  /* 0x030000001b1b7984 */ /* 0x000f220000000800 */
[----:B------:R-:W-:-:S03]  /*0b70*/  NOP ;  /* 0x0000000000007918 */ /* 0x000fc60000000000 */
[----:B-1----:R1:W-:Y:S04]  /*0b80*/  STS [R6+0x30000], R9 ;  /* 0x0300000906007388 */ /* 0x0023e80000000800 */
[----:B--2---:R2:W-:Y:S04]  /*0b90*/  STS [R5+0x30000], R8 ;  /* 0x0300000805007388 */ /* 0x0045e80000000800 */
[----:B---3--:R3:W-:Y:S04]  /*0ba0*/  STS [R4+0x30000], R29 ;  /* 0x0300001d04007388 */ /* 0x0087e80000000800 */
[----:B----4-:R-:W-:Y:S04]  /*0bb0*/  STS [R26+0x30000], R27 ;  /* 0x0300001b1a007388 */ /* 0x010fe80000000800 */
[----:B------:R-:W4:Y:S04]  /*0bc0*/  LDS R13, [R14+0x30800] ;  /* 0x030800000e0d7984 */ /* 0x000f280000000800 */
[----:B------:R-:W5:Y:S04]  /*0bd0*/  LDS R12, [R11+0x30800] ;  /* 0x030800000b0c7984 */ /* 0x000f680000000800 */
[----:B------:R-:W5:Y:S01]  /*0be0*/  LDS R9, [R10+0x30800] ;  /* 0x030800000a097984 */ /* 0x000f620000000800 */
[----:B-1----:R-:W-:-:S03]  /*0bf0*/  LEA R6, R20, R3, 0x2 ;  /* 0x0000000314067211 */ /* 0x002fc600078e10ff */
[----:B------:R-:W1:Y:S01]  /*0c00*/  LDS R8, [R7+0x30800] ;  /* 0x0308000007087984 */ /* 0x000e620000000800 */
[----:B--2---:R-:W-:Y:S01]  /*0c10*/  IMAD R5, R19, 0x4, R3 ;  /* 0x0000000413057824 */ /* 0x004fe200078e0203 */
[----:B------:R-:W-:Y:S01]  /*0c20*/  NOP ;  /* 0x0000000000007918 */ /* 0x000fe20000000000 */
[-C--:B---3--:R-:W-:Y:S02]  /*0c30*/  LEA R4, R18, R3.reuse, 0x2 ;  /* 0x0000000312047211 */ /* 0x088fe400078e10ff */
[----:B------:R-:W-:Y:S01]  /*0c40*/  LEA R3, R17, R3, 0x2 ;  /* 0x0000000311037211 */ /* 0x000fe200078e10ff */
[----:B----4-:R-:W-:Y:S04]  /*0c50*/  STS [R6+0x30800], R13 ;  /* 0x0308000d06007388 */ /* 0x010fe80000000800 */
[----:B-----5:R-:W-:Y:S04]  /*0c60*/  STS [R5+0x30800], R12 ;  /* 0x0308000c05007388 */ /* 0x020fe80000000800 */
[----:B------:R-:W-:Y:S04]  /*0c70*/  STS [R4+0x30800], R9 ;  /* 0x0308000904007388 */ /* 0x000fe80000000800 */
[----:B-1----:R-:W-:Y:S04]  /*0c80*/  STS [R3+0x30800], R8 ;  /* 0x0308000803007388 */ /* 0x002fe80000000800 */
[----:B------:R-:W1:Y:S04]  /*0c90*/  LDS R27, [R14+0x30a00] ;  /* 0x030a00000e1b7984 */ /* 0x000e680000000800 */
[----:B------:R-:W2:Y:S04]  /*0ca0*/  LDS R26, [R11+0x30a00] ;  /* 0x030a00000b1a7984 */ /* 0x000ea80000000800 */
[----:B------:R-:W3:Y:S04]  /*0cb0*/  LDS R29, [R10+0x30a00] ;  /* 0x030a00000a1d7984 */ /* 0x000ee80000000800 */
[----:B------:R-:W4:Y:S01]  /*0cc0*/  LDS R28, [R7+0x30a00] ;  /* 0x030a0000071c7984 */ /* 0x000f220000000800 */
[----:B------:R-:W-:-:S03]  /*0cd0*/  NOP ;  /* 0x0000000000007918 */ /* 0x000fc60000000000 */
[----:B-1----:R1:W-:Y:S04]  /*0ce0*/  STS [R6+0x30a00], R27 ;  /* 0x030a001b06007388 */ /* 0x0023e80000000800 */
[----:B--2---:R1:W-:Y:S04]  /*0cf0*/  STS [R5+0x30a00], R26 ;  /* 0x030a001a05007388 */ /* 0x0043e80000000800 */
[----:B---3--:R1:W-:Y:S04]  /*0d00*/  STS [R4+0x30a00], R29 ;  /* 0x030a001d04007388 */ /* 0x0083e80000000800 */
[----:B----4-:R1:W-:Y:S01]  /*0d10*/  STS [R3+0x30a00], R28 ;  /* 0x030a001c03007388 */ /* 0x0103e20000000800 */
[----:B------:R2:W-:Y:S06]  /*0d20*/  MEMBAR.ALL.CTA ;  /* 0x0000000000007992 */ /* 0x0005ec0000008000 */
[----:B--2---:R-:W2:Y:S02]  /*0d30*/  FENCE.VIEW.ASYNC.S ;  /* 0x00000000000073c6 */ /* 0x004ea40000000000 */
.L_x_15:
[----:B-1----:R-:W-:Y:S01]  /*0d40*/  VIADD R2, R2, 0x31840 ;  /* 0x0003184002027836 */ /* 0x002fe20000000000 */
[C---:B------:R-:W-:Y:S01]  /*0d50*/  ISETP.NE.AND P0, PT, R15.reuse, 0x3, PT ;  /* 0x000000030f00780c */ /* 0x040fe20003f05270 */
[----:B------:R-:W-:Y:S01]  /*0d60*/  VIADD R15, R15, 0x1 ;  /* 0x000000010f0f7836 */ /* 0x000fe20000000000 */
[----:B------:R-:W-:Y:S02]  /*0d70*/  UIADD3 UR4, UPT, UPT, UR4, 0x1, URZ ;  /* 0x0000000104047890 */ /* 0x000fe4000fffe0ff */
[----:B------:R-:W-:Y:S02]  /*0d80*/  PRMT R2, RZ, 0x654, R2 ;  /* 0x00000654ff027816 */ /* 0x000fe40000000002 */
[----:B------:R-:W-:Y:S01]  /*0d90*/  SEL R15, R15, RZ, P0 ;  /* 0x000000ff0f0f7207 */ /* 0x000fe20000000000 */
[----:B------:R-:W-:Y:S01]  /*0da0*/  UISETP.NE.AND UP0, UPT, UR4, 0x10, UPT ;  /* 0x000000100400788c */ /* 0x000fe2000bf05270 */
[----:B--2---:R1:W-:Y:S02]  /*0db0*/  SYNCS.ARRIVE.TRANS64.RED.A1T0 RZ, [R2+URZ], RZ ;  /* 0x000000ff02ff79a7 */ /* 0x0043e400081004ff */
[----:B------:R-:W-:-:S04]  /*0dc0*/  ISETP.NE.AND P0, PT, R15, RZ, PT ;  /* 0x000000ff0f00720c */ /* 0x000fc80003f05270 */
[----:B------:R-:W-:-:S04]  /*0dd0*/  SEL R3, RZ, 0x1, P0 ;  /* 0x00000001ff037807 */ /* 0x000fc80000000000 */
[----:B------:R-:W-:Y:S01]  /*0de0*/  LOP3.LUT R16, R16, R3, RZ, 0x3c, !PT ;  /* 0x0000000310107212 */ /* 0x000fe200078e3cff */
[----:B------:R-:W-:Y:S06]  /*0df0*/  BRA.U UP0, `(.L_x_16) ;  /* 0xfffffff900fc7547 */ /* 0x000fec000b83ffff */
[----:B------:R-:W-:-:S13]  /*0e00*/  ISETP.NE.AND P0, PT, R25, UR5, PT ;  /* 0x0000000519007c0c */ /* 0x000fda000bf05270 */
[----:B------:R-:W-:Y:S05]  /*0e10*/  @!P0 EXIT ;  /* 0x000000000000894d */ /* 0x000fea0003800000 */
[----:B------:R-:W-:Y:S01]  /*0e20*/  UIADD3 UR5, UPT, UPT, UR5, 0x1, URZ ;  /* 0x0000000105057890 */ /* 0x000fe2000fffe0ff */
[----:B------:R-:W-:Y:S05]  /*0e30*/  BRA `(.L_x_17) ;  /* 0xfffffff800dc7947 */ /* 0x000fea000383ffff */
.L_x_12:
[----:B-1----:R-:W-:-:S09]  /*0e40*/  UISETP.NE.AND UP0, UPT, UR5, URZ, UPT ;  /* 0x000000ff0500728c */ /* 0x002fd2000bf05270 */
[----:B------:R-:W-:Y:S05]  /*0e50*/  BRA.U UP0, `(.L_x_13) ;  /* 0x0000002500887547 */ /* 0x000fea000b800000 */
[----:B------:R-:W1:Y:S01]  /*0e60*/  S2UR UR4, SR_CTAID.X ;  /* 0x00000000000479c3 */ /* 0x000e620000002500 */
[----:B------:R-:W-:Y:S02]  /*0e70*/  UMOV UR8, 0x400 ;  /* 0x0000040000087882 */ /* 0x000fe40000000000 */
[----:B------:R-:W-:-:S04]  /*0e80*/  ULEA UR8, UR5, UR8, 0x18 ;  /* 0x0000000805087291 */ /* 0x000fc8000f8ec0ff */
[----:B------:R-:W-:Y:S02]  /*0e90*/  UIADD3 UR5, UPT, UPT, UR8, 0x14000, URZ ;  /* 0x0001400008057890 */ /* 0x000fe4000fffe0ff */
[----:B------:R-:W-:Y:S02]  /*0ea0*/  UIADD3 UR6, UPT, UPT, UR8, 0x4000, URZ ;  /* 0x0000400008067890 */ /* 0x000fe4000fffe0ff */
[----:B------:R-:W-:Y:S02]  /*0eb0*/  USHF.R.U32.HI UR5, URZ, 0x4, UR5 ;  /* 0x00000004ff057899 */ /* 0x000fe40008011605 */
[----:B------:R-:W-:Y:S02]  /*0ec0*/  USHF.R.U32.HI UR6, URZ, 0x4, UR6 ;  /* 0x00000004ff067899 */ /* 0x000fe40008011606 */
[----:B------:R-:W-:Y:S01]  /*0ed0*/  ULOP3.LUT UR5, UR5, 0x3fc0, URZ, 0xc0, !UPT ;  /* 0x00003fc005057892 */ /* 0x000fe2000f8ec0ff */
[----:B-1----:R-:W-:-:S13]  /*0ee0*/  ISETP.LE.U32.AND P0, PT, R0, UR4, PT ;  /* 0x0000000400007c0c */ /* 0x002fda000bf03070 */
[----:B------:R-:W-:Y:S05]  /*0ef0*/  @P0 EXIT ;  /* 0x000000000000094d */ /* 0x000fea0003800000 */
[----:B------:R-:W-:Y:S01]  /*0f00*/  ULOP3.LUT UR4, URZ, UR4, URZ, 0x33, !UPT ;  /* 0x00000004ff047292 */ /* 0x000fe2000f8e33ff */
[----:B------:R-:W-:Y:S01]  /*0f10*/  IMAD.U32 R3, RZ, RZ, UR5 ;  /* 0x00000005ff037e24 */ /* 0x000fe2000f8e00ff */
[----:B------:R-:W-:Y:S01]  /*0f20*/  ULOP3.LUT UR6, UR6, 0x3fc0, URZ, 0xc0, !UPT ;  /* 0x00003fc006067892 */ /* 0x000fe2000f8ec0ff */
[C---:B------:R-:W-:Y:S01]  /*0f30*/  ISETP.GE.U32.AND P0, PT, R4.reuse, 0x4, PT ;  /* 0x000000040400780c */ /* 0x040fe20003f06070 */
[----:B------:R-:W-:Y:S01]  /*0f40*/  UMOV UR18, URZ ;  /* 0x000000ff00127c82 */ /* 0x000fe20008000000 */
[----:B------:R-:W-:Y:S01]  /*0f50*/  IMAD R8, R4, 0x700, R3 ;  /* 0x0000070004087824 */ /* 0x000fe200078e0203 */
[----:B------:R-:W-:Y:S01]  /*0f60*/  UMOV UR15, URZ ;  /* 0x000000ff000f7c82 */ /* 0x000fe20008000000 */
[----:B------:R-:W-:Y:S01]  /*0f70*/  VIADD R3, R0, UR4 ;  /* 0x0000000400037c36 */ /* 0x000fe20008000000 */
[----:B------:R-:W-:Y:S01]  /*0f80*/  LEA R9, R4, UR6, 0xa ;  /* 0x0000000604097c11 */ /* 0x000fe2000f8e50ff */
[----:B------:R-:W-:Y:S01]  /*0f90*/  IMAD.MOV.U32 R4, RZ, RZ, RZ ;  /* 0x000000ffff047224 */ /* 0x000fe200078e00ff */
[----:B------:R-:W-:Y:S01]  /*0fa0*/  SEL R8, R8, RZ, !P0 ;  /* 0x000000ff08087207 */ /* 0x000fe20004000000 */
[----:B------:R-:W-:Y:S01]  /*0fb0*/  IMAD.HI.U32 R3, R3, -0x1ada67d5, RZ ;  /* 0xe525982b03037827 */ /* 0x000fe200078e00ff */
[----:B------:R-:W-:Y:S01]  /*0fc0*/  SEL R9, R9, RZ, !P0 ;  /* 0x000000ff09097207 */ /* 0x000fe20004000000 */
[----:B------:R-:W-:Y:S01]  /*0fd0*/  UMOV UR6, 0x1c0 ;  /* 0x000001c000067882 */ /* 0x000fe20000000000 */
[----:B------:R-:W-:Y:S01]  /*0fe0*/  UMOV UR7, 0x1c4 ;  /* 0x000001c400077882 */ /* 0x000fe20000000000 */
[----:B------:R-:W-:Y:S01]  /*0ff0*/  UMOV UR4, 0x1c0 ;  /* 0x000001c000047882 */ /* 0x000fe20000000000 */
[----:B------:R-:W-:Y:S01]  /*1000*/  SHF.R.U32.HI R3, RZ, 0x7, R3 ;  /* 0x00000007ff037819 */ /* 0x000fe20000011603 */
[----:B------:R-:W-:-:S06]  /*1010*/  UMOV UR5, 0x1c4 ;  /* 0x000001c400057882 */ /* 0x000fcc0000000000 */
.L_x_24:
[----:B------:R-:W-:Y:S01]  /*1020*/  USHF.R.U32.HI UR10, URZ, 0x1, UR18 ;  /* 0x00000001ff0a7899 */ /* 0x000fe20008011612 */
[----:B------:R-:W-:Y:S01]  /*1030*/  HFMA2 R7, -RZ, RZ, 0, 5.9604644775390625e-08 ;  /* 0x00000001ff077431 */ /* 0x000fe200000001ff */
[----:B------:R-:W-:Y:S02]  /*1040*/  USHF.L.U32 UR9, UR18, 0x3, URZ ;  /* 0x0000000312097899 */ /* 0x000fe400080006ff */
[----:B------:R-:W-:Y:S02]  /*1050*/  ULOP3.LUT UR10, UR10, 0x1, URZ, 0xc, !UPT ;  /* 0x000000010a0a7892 */ /* 0x000fe4000f8e0cff */
[----:B------:R-:W-:Y:S02]  /*1060*/  ULOP3.LUT UR9, UR9, 0x8, URZ, 0xc0, !UPT ;  /* 0x0000000809097892 */ /* 0x000fe4000f8ec0ff */
[----:B------:R-:W-:Y:S02]  /*1070*/  USHF.L.U32 UR10, UR10, 0x1f, URZ ;  /* 0x0000001f0a0a7899 */ /* 0x000fe400080006ff */
[----:B------:R-:W-:-:S02]  /*1080*/  ULOP3.LUT UR12, UR18, 0x1, URZ, 0xc0, !UPT ;  /* 0x00000001120c7892 */ /* 0x000fc4000f8ec0ff */
[----:B------:R-:W-:Y:S01]  /*1090*/  MOV R0, UR9 ;  /* 0x0000000900007c02 */ /* 0x000fe20008000f00 */
[----:B------:R-:W-:Y:S01]  /*10a0*/  UIADD3 UR9, UPT, UPT, UR8, UR9, URZ ;  /* 0x0000000908097290 */ /* 0x000fe2000fffe0ff */
[----:B------:R-:W-:Y:S01]  /*10b0*/  MOV R5, UR10 ;  /* 0x0000000a00057c02 */ /* 0x000fe20008000f00 */
[----:B------:R-:W-:Y:S02]  /*10c0*/  UIMAD UR12, UR12, 0xe0, URZ ;  /* 0x000000e00c0c78a4 */ /* 0x000fe4000f8e02ff */
[----:B------:R-:W-:Y:S01]  /*10d0*/  UIADD3 UR11, UPT, UPT, UR9, 0x31860, URZ ;  /* 0x00031860090b7890 */ /* 0x000fe2000fffe0ff */
[----:B------:R-:W1:Y:S02]  /*10e0*/  SYNCS.PHASECHK.TRANS64.TRYWAIT P0, [R0+UR8+0x31870], R5 ;  /* 0x03187005000075a7 */ /* 0x000e640008001108 */
[----:B-1----:R-:W-:Y:S09]  /*10f0*/  @!P0 BRA `(.L_x_18) ;  /* 0x00000040006c8947 */ /* 0x002ff20003800000 */
.L_x_73:
[----:B------:R-:W-:Y:S01]  /*1100*/  NOP ;  /* 0x0000000000007918 */ /* 0x000fe20000000000 */
[----:B------:R-:W-:Y:S01]  /*1110*/  UMOV UR17, 0xe ;  /* 0x0000000e00117882 */ /* 0x000fe20000000000 */
[----:B------:R-:W-:-:S05]  /*1120*/  UMOV UR16, 0xfffffff0 ;  /* 0xfffffff000107882 */ /* 0x000fca0000000000 */
.L_x_23:
[----:B------:R-:W-:Y:S01]  /*1130*/  ULEA UR13, UR15, UR8, 0x3 ;  /* 0x000000080f0d7291 */ /* 0x000fe2000f8e18ff */
[----:B-1----:R-:W-:Y:S01]  /*1140*/  SHF.L.U32 R11, R4, 0x1f, RZ ;  /* 0x0000001f040b7819 */ /* 0x002fe200000006ff */
[----:B------:R-:W-:Y:S01]  /*1150*/  UIADD3 UR14, UPT, UPT, UR16, 0x10, URZ ;  /* 0x00000010100e7890 */ /* 0x000fe2000fffe0ff */
[----:B------:R-:W-:Y:S03]  /*1160*/  MOV R0, UR15 ;  /* 0x0000000f00007c02 */ /* 0x000fe60008000f00 */
[----:B------:R-:W-:Y:S03]  /*1170*/  ULOP3.LUT UP0, UR14, UR14, 0x2, URZ, 0xc0, !UPT ;  /* 0x000000020e0e7892 */ /* 0x000fe6000f80c0ff */
[----:B------:R-:W1:Y:S02]  /*1180*/  SYNCS.PHASECHK.TRANS64.TRYWAIT P0, [UR13+0x31840], R11 ;  /* 0x0318400bff0075a7 */ /* 0x000e64000800110d */
[----:B-12---:R-:W-:Y:S07]  /*1190*/  @!P0 BRA `(.L_x_19) ;  /* 0x0000004000648947 */ /* 0x006fee0003800000 */
.L_x_75:
[----:B------:R-:W-:Y:S01]  /*11a0*/  NOP ;  /* 0x0000000000007918 */ /* 0x000fe20000000000 */
[----:B------:R-:W-:Y:S05]  /*11b0*/  BRA.U UP0, `(.L_x_20) ;  /* 0x0000000100487547 */ /* 0x000fea000b800000 */
[----:B------:R-:W-:Y:S02]  /*11c0*/  ULEA UR19, UR15, UR8, 0x9 ;  /* 0x000000080f137291 */ /* 0x000fe4000f8e48ff */
[----:B------:R-:W-:Y:S02]  /*11d0*/  ULEA UR9, UR15, UR8, 0xa ;  /* 0x000000080f097291 */ /* 0x000fe4000f8e50ff */
[----:B------:R-:W-:Y:S02]  /*11e0*/  UIADD3 UR19, UPT, UPT, UR19, 0x30000, URZ ;  /* 0x0003000013137890 */ /* 0x000fe4000fffe0ff */
[----:B------:R-:W-:Y:S02]  /*11f0*/  UIADD3 UR10, UPT, UPT, UR9, 0x30800, URZ ;  /* 0x00030800090a7890 */ /* 0x000fe4000fffe0ff */
[----:B------:R-:W-:Y:S02]  /*1200*/  UIADD3 UR9, UPT, UPT, UR9, 0x30a00, URZ ;  /* 0x00030a0009097890 */ /* 0x000fe4000fffe0ff */
[----:B------:R-:W-:Y:S02]  /*1210*/  USHF.R.U32.HI UR19, URZ, 0x4, UR19 ;  /* 0x00000004ff137899 */ /* 0x000fe40008011613 */
[----:B------:R-:W-:Y:S02]  /*1220*/  USHF.R.U32.HI UR10, URZ, 0x4, UR10 ;  /* 0x00000004ff0a7899 */ /* 0x000fe4000801160a */
[----:B------:R-:W-:Y:S02]  /*1230*/  USHF.R.U32.HI UR9, URZ, 0x4, UR9 ;  /* 0x00000004ff097899 */ /* 0x000fe40008011609 */
[----:B------:R-:W-:Y:S02]  /*1240*/  ULOP3.LUT UR20, UR19, 0x3fe0, URZ, 0xc0, !UPT ;  /* 0x00003fe013147892 */ /* 0x000fe4000f8ec0ff */
[----:B------:R-:W-:Y:S02]  /*1250*/  ULOP3.LUT UR22, UR10, 0x3fc0, URZ, 0xc0, !UPT ;  /* 0x00003fc00a167892 */ /* 0x000fe4000f8ec0ff */
[----:B------:R-:W-:Y:S01]  /*1260*/  ULOP3.LUT UR24, UR9, 0x3fe0, URZ, 0xc0, !UPT ;  /* 0x00003fe009187892 */ /* 0x000fe2000f8ec0ff */
[----:B------:R-:W-:Y:S01]  /*1270*/  UMOV UR21, 0x4008 ;  /* 0x0000400800157882 */ /* 0x000fe20000000000 */
[----:B------:R-:W-:Y:S01]  /*1280*/  UMOV UR23, 0x4008 ;  /* 0x0000400800177882 */ /* 0x000fe20000000000 */
[----:B------:R-:W-:Y:S02]  /*1290*/  UMOV UR25, 0x4008 ;  /* 0x0000400800197882 */ /* 0x000fe40000000000 */
[----:B------:R2:W-:Y:S02]  /*12a0*/  UTCCP.T.S.4x32dp128bit tmem[0x1c0], gdesc[UR20] ;  /* 0x0001c014ff0079e7 */ /* 0x0005e40009100000 */
[----:B------:R2:W-:Y:S02]  /*12b0*/  UTCCP.T.S.4x32dp128bit tmem[0x1c4], gdesc[UR22] ;  /* 0x0001c416ff0079e7 */ /* 0x0005e40009100000 */
[----:B------:R2:W-:Y:S01]  /*12c0*/  UTCCP.T.S.4x32dp128bit tmem[0x1c8], gdesc[UR24] ;  /* 0x0001c818ff0079e7 */ /* 0x0005e20009100000 */
[----:B------:R-:W-:Y:S02]  /*12d0*/  NOP ;  /* 0x0000000000007918 */ /* 0x000fe40000000000 */
.L_x_20:
[----:B------:R-:W-:Y:S01]  /*12e0*/  UISETP.NE.AND UP0, UPT, UR15, 0x3, UPT ;  /* 0x000000030f00788c */ /* 0x000fe2000bf05270 */
[----:B------:R-:W-:Y:S01]  /*12f0*/  SHFL.IDX PT, R5, R8, R0, 0x1f ;  /* 0x00001f0008057589 */ /* 0x000fe200000e0000 */
[----:B------:R-:W-:Y:S01]  /*1300*/  UIADD3 UR10, UPT, UPT, UR15, 0x1, URZ ;  /* 0x000000010f0a7890 */ /* 0x000fe2000fffe0ff */
[----:B------:R-:W-:Y:S03]  /*1310*/  NOP ;  /* 0x0000000000007918 */ /* 0x000fe60000000000 */
[----:B------:R-:W-:Y:S03]  /*1320*/  USEL UR10, UR10, URZ, UP0 ;  /* 0x000000ff0a0a7287 */ /* 0x000fe60008000000 */
[----:B-1----:R-:W1:Y:S01]  /*1330*/  SHFL.IDX PT, R2, R9, R0, 0x1f ;  /* 0x00001f0009027589 */ /* 0x002e6200000e0000 */
[----:B------:R-:W-:Y:S02]  /*1340*/  USHF.L.U32 UR15, UR14, 0x4, URZ ;  /* 0x000000040e0f7899 */ /* 0x000fe400080006ff */
[----:B------:R-:W-:Y:S02]  /*1350*/  ULEA UR9, UR10, UR8, 0x3 ;  /* 0x000000080a097291 */ /* 0x000fe4000f8e18ff */
[----:B------:R-:W-:Y:S01]  /*1360*/  ULEA UR14, UR14, 0x8b8, 0xd ;  /* 0x000008b80e0e7891 */ /* 0x000fe2000f8e68ff */
[----:B------:R-:W-:Y:S01]  /*1370*/  ISETP.NE.AND P0, PT, RZ, UR10, PT ;  /* 0x0000000aff007c0c */ /* 0x000fe2000bf05270 */
[----:B------:R-:W-:Y:S01]  /*1380*/  UISETP.NE.AND UP0, UPT, UR16, -0x10, UPT ;  /* 0xfffffff01000788c */ /* 0x000fe2000bf05270 */
[----:B------:R-:W-:Y:S01]  /*1390*/  IMAD.U32 R10, RZ, RZ, UR10 ;  /* 0x0000000aff0a7e24 */ /* 0x000fe2000f8e00ff */
[----:B------:R-:W-:Y:S02]  /*13a0*/  UPRMT UR15, UR15, 0x5410, UR14 ;  /* 0x000054100f0f7896 */ /* 0x000fe4000800000e */
[----:B------:R-:W-:Y:S01]  /*13b0*/  UIADD3 UR13, UPT, UPT, UR13, 0x31820, URZ ;  /* 0x000318200d0d7890 */ /* 0x000fe2000fffe0ff */
[----:B------:R-:W-:Y:S01]  /*13c0*/  UMOV UR14, URZ ;  /* 0x000000ff000e7c82 */ /* 0x000fe20008000000 */
[----:B--2---:R-:W-:Y:S01]  /*13d0*/  UMOV UR23, 0x40004040 ;  /* 0x4000404000177882 */ /* 0x004fe20000000000 */
[----:B------:R-:W-:Y:S01]  /*13e0*/  UMOV UR21, 0x40004040 ;  /* 0x4000404000157882 */ /* 0x000fe20000000000 */
[----:B------:R-:W-:Y:S01]  /*13f0*/  UMOV UR27, 0x40004040 ;  /* 0x40004040001b7882 */ /* 0x000fe20000000000 */
[----:B------:R-:W-:Y:S01]  /*1400*/  UMOV UR25, 0x40004040 ;  /* 0x4000404000197882 */ /* 0x000fe20000000000 */
[----:B------:R-:W-:Y:S01]  /*1410*/  UMOV UR31, 0x40004040 ;  /* 0x40004040001f7882 */ /* 0x000fe20000000000 */
[----:B------:R-:W-:Y:S01]  /*1420*/  UMOV UR29, 0x40004040 ;  /* 0x40004040001d7882 */ /* 0x000fe20000000000 */
[----:B------:R-:W-:Y:S01]  /*1430*/  UMOV UR35, 0x40004040 ;  /* 0x4000404000237882 */ /* 0x000fe20000000000 */
[----:B------:R-:W-:Y:S01]  /*1440*/  UMOV UR33, 0x40004040 ;  /* 0x4000404000217882 */ /* 0x000fe20000000000 */
[----:B-1----:R-:W-:Y:S02]  /*1450*/  R2UR UR22, R2 ;  /* 0x00000000021672ca */ /* 0x002fe400000e0000 */
[----:B------:R-:W-:Y:S02]  /*1460*/  R2UR UR20, R5 ;  /* 0x00000000051472ca */ /* 0x000fe400000e0000 */
[----:B------:R-:W-:Y:S04]  /*1470*/  SEL R5, RZ, 0x1, P0 ;  /* 0x00000001ff057807 */ /* 0x000fe80000000000 */
[----:B------:R-:W-:Y:S05]  /*1480*/  LOP3.LUT R4, R4, R5, RZ, 0x3c, !PT ;  /* 0x0000000504047212 */ /* 0x000fea00078e3cff */
[----:B------:R-:W-:Y:S01]  /*1490*/  UIADD3 UR26, UPT, UPT, UR22, 0x2, URZ ;  /* 0x00000002161a7890 */ /* 0x000fe2000fffe0ff */
[----:B------:R-:W-:Y:S01]  /*14a0*/  IMAD.U32 R13, R4, -0x80000000, RZ ;  /* 0x80000000040d7824 */ /* 0x000fe200078e00ff */
[----:B------:R-:W-:Y:S01]  /*14b0*/  UIADD3 UR24, UPT, UPT, UR20, 0x2, URZ ;  /* 0x0000000214187890 */ /* 0x000fe2000fffe0ff */
[----:B------:R1:W-:Y:S01]  /*14c0*/  UTCQMMA gdesc[UR22], gdesc[UR20], tmem[UR12], tmem[UR14], idesc[UR15], tmem[UR6], UP0 ;  /* 0x00060e1416007dea */ /* 0x0003e2000800030c */
[----:B------:R-:W-:Y:S02]  /*14d0*/  UIADD3 UR30, UPT, UPT, UR22, 0x4, URZ ;  /* 0x00000004161e7890 */ /* 0x000fe4000fffe0ff */
[----:B------:R-:W-:Y:S02]  /*14e0*/  UIADD3 UR28, UPT, UPT, UR20, 0x4, URZ ;  /* 0x00000004141c7890 */ /* 0x000fe4000fffe0ff */
[----:B------:R-:W-:Y:S02]  /*14f0*/  UIADD3 UR34, UPT, UPT, UR22, 0x6, URZ ;  /* 0x0000000616227890 */ /* 0x000fe4000fffe0ff */
[----:B------:R-:W-:Y:S01]  /*1500*/  UIADD3 UR32, UPT, UPT, UR20, 0x6, URZ ;  /* 0x0000000614207890 */ /* 0x000fe2000fffe0ff */
[----:B------:R1:W-:Y:S04]  /*1510*/  UTCQMMA gdesc[UR26], gdesc[UR24], tmem[UR12], tmem[UR14], idesc[UR15], tmem[UR6], UPT ;  /* 0x00060e181a007dea */ /* 0x0003e8000b80030c */
[----:B------:R1:W-:Y:S04]  /*1520*/  UTCQMMA gdesc[UR30], gdesc[UR28], tmem[UR12], tmem[UR14], idesc[UR15], tmem[UR6], UPT ;  /* 0x00060e1c1e007dea */ /* 0x0003e8000b80030c */
[----:B------:R1:W-:Y:S01]  /*1530*/  UTCQMMA gdesc[UR34], gdesc[UR32], tmem[UR12], tmem[UR14], idesc[UR15], tmem[UR6], UPT ;  /* 0x00060e2022007dea */ /* 0x0003e2000b80030c */
[----:B------:R1:W-:Y:S01]  /*1540*/  UTCBAR [UR13], URZ ;  /* 0x000000ff0d0073e9 */ /* 0x0003e200080000ff */
[----:B------:R-:W2:Y:S02]  /*1550*/  SYNCS.PHASECHK.TRANS64.TRYWAIT P0, [UR9+0x31840], R13 ;  /* 0x0318400dff0075a7 */ /* 0x000ea40008001109 */
[----:B-12---:R-:W-:Y:S05]  /*1560*/  @!P0 BRA `(.L_x_21) ;  /* 0x0000003c008c8947 */ /* 0x006fea0003800000 */
.L_x_77:
[----:B------:R-:W-:Y:S01]  /*1570*/  ELECT P0, URZ, PT ;  /* 0x0000000000ff782f */ /* 0x000fe20003800000 */
[----:B------:R-:W-:Y:S01]  /*1580*/  SHFL.IDX PT, R2, R9, R10, 0x1f ;  /* 0x00001f0a09027589 */ /* 0x000fe200000e0000 */
[----:B------:R-:W-:Y:S02]  /*1590*/  UIADD3 UR9, UPT, UPT, UR9, 0x31820, URZ ;  /* 0x0003182009097890 */ /* 0x000fe4000fffe0ff */
[----:B------:R-:W-:Y:S05]  /*15a0*/  UISETP.NE.AND UP0, UPT, UR16, -0x2, UPT ;  /* 0xfffffffe1000788c */ /* 0x000fea000bf05270 */
[----:B-1----:R-:W1:Y:S01]  /*15b0*/  SHFL.IDX PT, R0, R8, R10, 0x1f ;  /* 0x00001f0a08007589 */ /* 0x002e6200000e0000 */
[----:B------:R-:W-:Y:S01]  /*15c0*/  NOP ;  /* 0x0000000000007918 */ /* 0x000fe20000000000 */
[----:B------:R-:W-:Y:S02]  /*15d0*/  NOP ;  /* 0x0000000000007918 */ /* 0x000fe40000000000 */
[C---:B------:R-:W-:Y:S01]  /*15e0*/  @P0 IMAD.SHL.U32 R5, R7.reuse, 0x2000, RZ ;  /* 0x0000200007050824 */ /* 0x040fe200078e00ff */
[----:B------:R-:W-:Y:S01]  /*15f0*/  UMOV UR21, 0x40004040 ;  /* 0x4000404000157882 */ /* 0x000fe20000000000 */
[----:B------:R-:W-:Y:S01]  /*1600*/  @P0 IMAD.SHL.U32 R6, R7, 0x10, RZ ;  /* 0x0000001007060824 */ /* 0x000fe200078e00ff */
[----:B------:R-:W-:Y:S01]  /*1610*/  UMOV UR15, 0x40004040 ;  /* 0x40004040000f7882 */ /* 0x000fe20000000000 */
[----:B------:R-:W-:Y:S01]  /*1620*/  UMOV UR27, 0x40004040 ;  /* 0x40004040001b7882 */ /* 0x000fe20000000000 */
[----:B------:R-:W-:Y:S01]  /*1630*/  @P0 LOP3.LUT R5, R5, 0x6000, RZ, 0xc0, !PT ;  /* 0x0000600005050812 */ /* 0x000fe200078ec0ff */
[----:B------:R-:W-:Y:S01]  /*1640*/  UMOV UR25, 0x40004040 ;  /* 0x4000404000197882 */ /* 0x000fe20000000000 */
[----:B------:R-:W-:Y:S01]  /*1650*/  @P0 LOP3.LUT R6, R6, 0x30, RZ, 0xc0, !PT ;  /* 0x0000003006060812 */ /* 0x000fe200078ec0ff */
[----:B------:R-:W-:Y:S01]  /*1660*/  UMOV UR31, 0x40004040 ;  /* 0x40004040001f7882 */ /* 0x000fe20000000000 */
[----:B------:R-:W-:Y:S01]  /*1670*/  @P0 LOP3.LUT R5, R5, 0x8b8, RZ, 0xfc, !PT ;  /* 0x000008b805050812 */ /* 0x000fe200078efcff */
[----:B------:R-:W-:Y:S01]  /*1680*/  UMOV UR29, 0x40004040 ;  /* 0x40004040001d7882 */ /* 0x000fe20000000000 */
[----:B------:R-:W-:Y:S01]  /*1690*/  UMOV UR35, 0x40004040 ;  /* 0x4000404000237882 */ /* 0x000fe20000000000 */
[----:B------:R-:W-:Y:S01]  /*16a0*/  UMOV UR33, 0x40004040 ;  /* 0x4000404000217882 */ /* 0x000fe20000000000 */
[----:B------:R-:W-:Y:S02]  /*16b0*/  @P0 PRMT R5, R6, 0x5410, R5 ;  /* 0x0000541006050816 */ /* 0x000fe40000000005 */
[----:B-1----:R-:W-:Y:S01]  /*16c0*/  R2UR UR14, R0 ;  /* 0x00000000000e72ca */ /* 0x002fe200000e0000 */
[----:B------:R-:W-:Y:S01]  /*16d0*/  @P0 IMAD.MOV.U32 R10, RZ, RZ, RZ ;  /* 0x000000ffff0a0224 */ /* 0x000fe200078e00ff */
[----:B------:R-:W-:Y:S02]  /*16e0*/  @P0 R2UR UR13, R5 ;  /* 0x00000000050d02ca */ /* 0x000fe400000e0000 */
[----:B------:R-:W-:Y:S02]  /*16f0*/  R2UR UR20, R2 ;  /* 0x00000000021472ca */ /* 0x000fe400000e0000 */
[----:B------:R-:W-:Y:S07]  /*1700*/  @P0 R2UR UR22, R10 ;  /* 0x000000000a1602ca */ /* 0x000fee00000e0000 */
[----:B------:R-:W-:Y:S02]  /*1710*/  UIADD3 UR24, UPT, UPT, UR14, 0x2, URZ ;  /* 0x000000020e187890 */ /* 0x000fe4000fffe0ff */
[----:B------:R-:W-:Y:S01]  /*1720*/  UIADD3 UR28, UPT, UPT, UR14, 0x4, URZ ;  /* 0x000000040e1c7890 */ /* 0x000fe2000fffe0ff */
[----:B------:R-:W-:Y:S01]  /*1730*/  IMAD.U32 R11, RZ, RZ, UR13 ;  /* 0x0000000dff0b7e24 */ /* 0x000fe2000f8e00ff */
[----:B------:R-:W-:Y:S02]  /*1740*/  UIADD3 UR26, UPT, UPT, UR20, 0x2, URZ ;  /* 0x00000002141a7890 */ /* 0x000fe4000fffe0ff */
[----:B------:R-:W-:Y:S02]  /*1750*/  UIADD3 UR30, UPT, UPT, UR20, 0x4, URZ ;  /* 0x00000004141e7890 */ /* 0x000fe4000fffe0ff */
[----:B------:R-:W-:Y:S01]  /*1760*/  @P0 R2UR UR23, R11 ;  /* 0x000000000b1702ca */ /* 0x000fe200000e0000 */
[----:B------:R-:W-:Y:S02]  /*1770*/  UIADD3 UR34, UPT, UPT, UR20, 0x6, URZ ;  /* 0x0000000614227890 */ /* 0x000fe4000fffe0ff */
[----:B------:R-:W-:Y:S10]  /*1780*/  UIADD3 UR32, UPT, UPT, UR14, 0x6, URZ ;  /* 0x000000060e207890 */ /* 0x000ff4000fffe0ff */
[----:B------:R1:W-:Y:S01]  /*1790*/  UTCQMMA gdesc[UR20], gdesc[UR14], tmem[UR12], tmem[UR22], idesc[UR23], tmem[UR4], UPT ;  /* 0x0004160e14007dea */ /* 0x0003e2000b80030c */
[----:B------:R1:W-:Y:S01]  /*17a0*/  UTCQMMA gdesc[UR26], gdesc[UR24], tmem[UR12], tmem[UR22], idesc[UR23], tmem[UR4], UPT ;  /* 0x000416181a007dea */ /* 0x0003e2000b80030c */
[----:B------:R1:W-:Y:S01]  /*17b0*/  UTCQMMA gdesc[UR30], gdesc[UR28], tmem[UR12], tmem[UR22], idesc[UR23], tmem[UR4], UPT ;  /* 0x0004161c1e007dea */ /* 0x0003e2000b80030c */
[----:B------:R1:W-:Y:S01]  /*17c0*/  UTCQMMA gdesc[UR34], gdesc[UR32], tmem[UR12], tmem[UR22], idesc[UR23], tmem[UR4], UPT ;  /* 0x0004162022007dea */ /* 0x0003e2000b80030c */
[----:B------:R1:W-:Y:S01]  /*17d0*/  UTCBAR [UR9], URZ ;  /* 0x000000ff090073e9 */ /* 0x0003e200080000ff */
[----:B------:R-:W-:Y:S05]  /*17e0*/  BRA.U UP0, `(.L_x_22) ;  /* 0x0000000100087547 */ /* 0x000fea000b800000 */
[----:B------:R2:W-:Y:S01]  /*17f0*/  UTCBAR [UR11], URZ ;  /* 0x000000ff0b0073e9 */ /* 0x0005e200080000ff */
[----:B------:R-:W-:Y:S01]  /*1800*/  NOP ;  /* 0x0000000000007918 */ /* 0x000fe20000000000 */
.L_x_22:
[----:B------:R-:W-:Y:S01]  /*1810*/  UISETP.NE.AND UP0, UPT, UR10, 0x3, UPT ;  /* 0x000000030a00788c */ /* 0x000fe2000bf05270 */
[----:B------:R-:W-:Y:S01]  /*1820*/  VIADD R7, R7, 0x2 ;  /* 0x0000000207077836 */ /* 0x000fe20000000000 */
[----:B------:R-:W-:Y:S02]  /*1830*/  UIADD3 UR10, UPT, UPT, UR10, 0x1, URZ ;  /* 0x000000010a0a7890 */ /* 0x000fe4000fffe0ff */
[----:B------:R-:W-:Y:S02]  /*1840*/  UIADD3 UR17, UPT, UPT, UR17, -0x2, URZ ;  /* 0xfffffffe11117890 */ /* 0x000fe4000fffe0ff */
[----:B-1----:R-:W-:Y:S02]  /*1850*/  USEL UR15, UR10, URZ, UP0 ;  /* 0x000000ff0a0f7287 */ /* 0x002fe40008000000 */
[----:B------:R-:W-:Y:S02]  /*1860*/  UISETP.NE.AND UP0, UPT, UR17, -0x2, UPT ;  /* 0xfffffffe1100788c */ /* 0x000fe4000bf05270 */
[----:B------:R-:W-:Y:S02]  /*1870*/  UIADD3 UR16, UPT, UPT, UR16, 0x2, URZ ;  /* 0x0000000210107890 */ /* 0x000fe4000fffe0ff */
[----:B------:R-:W-:Y:S04]  /*1880*/  ISETP.NE.AND P0, PT, RZ, UR15, PT ;  /* 0x0000000fff007c0c */ /* 0x000fe8000bf05270 */
[----:B------:R-:W-:Y:S04]  /*1890*/  SEL R5, RZ, 0x1, P0 ;  /* 0x00000001ff057807 */ /* 0x000fe80000000000 */
[----:B------:R-:W-:Y:S01]  /*18a0*/  LOP3.LUT R4, R4, R5, RZ, 0x3c, !PT ;  /* 0x0000000504047212 */ /* 0x000fe200078e3cff */
[----:B------:R-:W-:Y:S06]  /*18b0*/  BRA.U UP0, `(.L_x_23) ;  /* 0xfffffff9001c7547 */ /* 0x000fec000b83ffff */
[----:B------:R-:W-:-:S13]  /*18c0*/  ISETP.NE.AND P0, PT, R3, UR18, PT ;  /* 0x0000001203007c0c */ /* 0x000fda000bf05270 */
[----:B--2---:R-:W-:Y:S05]  /*18d0*/  @!P0 EXIT ;  /* 0x000000000000894d */ /* 0x004fea0003800000 */
[----:B------:R-:W-:Y:S01]  /*18e0*/  UIADD3 UR18, UPT, UPT, UR18, 0x1, URZ ;  /* 0x0000000112127890 */ /* 0x000fe2000fffe0ff */
[----:B------:R-:W-:Y:S11]  /*18f0*/  BRA `(.L_x_24) ;  /* 0xfffffff400c87947 */ /* 0x000ff6000383ffff */
.L_x_11:
[----:B------:R-:W-:-:S13]  /*1900*/  ELECT P0, URZ, PT ;  /* 0x0000000000ff782f */ /* 0x000fda0003800000 */
[----:B------:R-:W-:Y:S05]  /*1910*/  @!P0 BRA `(.L_x_13) ;  /* 0x0000001800d88947 */ /* 0x000fea0003800000 */
[----:B------:R-:W1:Y:S02]  /*1920*/  S2UR UR4, SR_CTAID.X ;  /* 0x00000000000479c3 */ /* 0x000e640000002500 */
[----:B-1----:R-:W-:-:S13]  /*1930*/  ISETP.LE.U32.AND P0, PT, R0, UR4, PT ;  /* 0x0000000400007c0c */ /* 0x002fda000bf03070 */
[----:B------:R-:W-:Y:S05]  /*1940*/  @P0 EXIT ;  /* 0x000000000000094d */ /* 0x000fea0003800000 */
[----:B------:R-:W1:Y:S01]  /*1950*/  S2R R8, SR_CgaCtaId ;  /* 0x0000000000087919 */ /* 0x000e620000008800 */
[----:B------:R-:W-:Y:S01]  /*1960*/  IMAD.U32 R13, RZ, RZ, UR4 ;  /* 0x00000004ff0d7e24 */ /* 0x000fe2000f8e00ff */
[----:B------:R-:W2:Y:S04]  /*1970*/  LDC.64 R22, c[0x0][0x380] ;  /* 0x0000e000ff167b82 */ /* 0x000ea80000000a00 */
[----:B------:R-:W-:Y:S02]  /*1980*/  LOP3.LUT R3, RZ, R13, RZ, 0x33, !PT ;  /* 0x0000000dff037212 */ /* 0x000fe400078e33ff */
[----:B------:R-:W-:Y:S02]  /*1990*/  PRMT R12, R13, 0x7610, R12 ;  /* 0x000076100d0c7816 */ /* 0x000fe4000000000c */
[----:B------:R-:W3:Y:S01]  /*19a0*/  LDC.64 R16, c[0x0][0x348] ;  /* 0x0000d200ff107b82 */ /* 0x000ee20000000a00 */
[----:B------:R-:W-:-:S04]  /*19b0*/  IMAD.IADD R3, R0, 0x1, R3 ;  /* 0x0000000100037824 */ /* 0x000fc800078e0203 */
[----:B------:R-:W-:Y:S01]  /*19c0*/  IMAD.HI.U32 R10, R3, -0x1ada67d5, RZ ;  /* 0xe525982b030a7827 */ /* 0x000fe200078e00ff */
[----:B------:R-:W-:Y:S02]  /*19d0*/  MOV R3, 0x400 ;  /* 0x0000040000037802 */ /* 0x000fe40000000f00 */
[----:B------:R-:W4:Y:S02]  /*19e0*/  LDC.64 R6, c[0x0][0x358] ;  /* 0x0000d600ff067b82 */ /* 0x000f240000000a00 */
[----:B------:R-:W-:-:S05]  /*19f0*/  SHF.R.U32.HI R10, RZ, 0x7, R10 ;  /* 0x00000007ff0a7819 */ /* 0x000fca000001160a */
[----:B------:R-:W-:Y:S01]  /*1a00*/  IMAD.MOV R10, RZ, RZ, -R10 ;  /* 0x000000ffff0a7224 */ /* 0x000fe200078e0a0a */
[----:B-1----:R-:W-:-:S07]  /*1a10*/  LEA R8, R8, R3, 0x18 ;  /* 0x0000000308087211 */ /* 0x002fce00078ec0ff */
.L_x_41:
[----:B------:R-:W-:Y:S01]  /*1a20*/  SHF.R.U32.HI R3, RZ, 0x5, R13 ;  /* 0x00000005ff037819 */ /* 0x000fe2000001160d */
[----:B------:R-:W-:Y:S05]  /*1a30*/  YIELD ;  /* 0x0000000000007946 */ /* 0x000fea0003800000 */
[----:B------:R-:W-:Y:S02]  /*1a40*/  LOP3.LUT R3, R3, 0x7fffff0, RZ, 0xc0, !PT ;  /* 0x07fffff003037812 */ /* 0x000fe400078ec0ff */
[----:B------:R-:W-:Y:S02]  /*1a50*/  LOP3.LUT R34, R12, 0x1ff, RZ, 0xc0, !PT ;  /* 0x000001ff0c227812 */ /* 0x000fe400078ec0ff */
[----:B------:R-:W-:Y:S02]  /*1a60*/  VIADDMNMX.U32 R39, R2, -R3, 0x10, PT ;  /* 0x0000001002277446 */ /* 0x000fe40003800803 */
[----:B--234-:R-:W-:Y:S02]  /*1a70*/  MOV R4, 0x1a90 ;  /* 0x00001a9000047802 */ /* 0x01cfe40000000f00 */
[----:B--234-:R-:W-:Y:S05]  /*1a80*/  CALL.REL.NOINC `($__internal_3_$__cuda_sm20_div_u16) ;  /* 0x00000040001c7944 */ /* 0x01cfea0003c00000 */
[----:B------:R-:W-:Y:S01]  /*1a90*/  IMAD.MOV.U32 R11, RZ, RZ, -0x80000000 ;  /* 0x80000000ff0b7424 */ /* 0x000fe200078e00ff */
[----:B------:R-:W-:Y:S02]  /*1aa0*/  PRMT R39, R39, 0x9910, RZ ;  /* 0x0000991027277816 */ /* 0x000fe400000000ff */
[----:B------:R-:W-:Y:S01]  /*1ab0*/  PRMT R4, R0, 0x9910, RZ ;  /* 0x0000991000047816 */ /* 0x000fe200000000ff */
[----:B------:R-:W1:Y:S04]  /*1ac0*/  SYNCS.PHASECHK.TRANS64.TRYWAIT P0, [R8+URZ+0x31820], R11 ;  /* 0x0318200b080075a7 */ /* 0x000e6800080011ff */
[----:B------:R-:W-:Y:S04]  /*1ad0*/  IMAD R4, R39, R4, RZ ;  /* 0x0000000427047224 */ /* 0x000fe800078e02ff */
[----:B------:R-:W-:Y:S05]  /*1ae0*/  IMAD.MOV R4, RZ, RZ, -R4 ;  /* 0x000000ffff047224 */ /* 0x000fea00078e0a04 */
[----:B------:R-:W-:Y:S04]  /*1af0*/  PRMT R5, R4, 0x7710, RZ ;  /* 0x0000771004057816 */ /* 0x000fe800000000ff */
[----:B------:R-:W-:Y:S04]  /*1b00*/  IADD3 R4, PT, PT, R34, R5, RZ ;  /* 0x0000000522047210 */ /* 0x000fe80007ffe0ff */
[----:B------:R-:W-:Y:S05]  /*1b10*/  LOP3.LUT R4, R4, 0xffff, RZ, 0xc0, !PT ;  /* 0x0000ffff04047812 */ /* 0x000fea00078ec0ff */
[----:B------:R-:W-:Y:S01]  /*1b20*/  IMAD.IADD R9, R3, 0x1, R4 ;  /* 0x0000000103097824 */ /* 0x000fe200078e0204 */
[----:B-1----:R-:W-:Y:S06]  /*1b30*/  @!P0 BRA `(.L_x_25) ;  /* 0x0000003800348947 */ /* 0x002fec0003800000 */
.L_x_78:
[----:B------:R-:W-:Y:S01]  /*1b40*/  R2UR UR4, R6 ;  /* 0x00000000060472ca */ /* 0x000fe200000e0000 */
[----:B------:R-:W-:Y:S01]  /*1b50*/  IMAD.SHL.U32 R9, R9, 0x80, RZ ;  /* 0x0000008009097824 */ /* 0x000fe200078e00ff */
[----:B------:R-:W-:Y:S01]  /*1b60*/  R2UR UR5, R7 ;  /* 0x00000000070572ca */ /* 0x000fe200000e0000 */
[----:B------:R-:W-:Y:S01]  /*1b70*/  UMOV UR14, URZ ;  /* 0x000000ff000e7c82 */ /* 0x000fe20008000000 */
[----:B------:R-:W-:Y:S01]  /*1b80*/  LOP3.LUT R0, R0, 0xffff, RZ, 0xc0, !PT ;  /* 0x0000ffff00007812 */ /* 0x000fe200078ec0ff */
[----:B------:R-:W-:Y:S01]  /*1b90*/  UMOV UR6, 0x0 ;  /* 0x0000000000067882 */ /* 0x000fe20000000000 */
[C---:B------:R-:W-:Y:S01]  /*1ba0*/  LEA R4, P0, R9.reuse, R22, 0x2 ;  /* 0x0000001609047211 */ /* 0x040fe200078010ff */
[----:B------:R-:W-:Y:S01]  /*1bb0*/  UMOV UR7, 0x10000000 ;  /* 0x1000000000077882 */ /* 0x000fe20000000000 */
[C---:B------:R-:W-:Y:S01]  /*1bc0*/  IADD3 R40, P3, PT, R16.reuse, 0x40, RZ ;  /* 0x0000004010287810 */ /* 0x040fe20007f7e0ff */
[----:B------:R-:W-:Y:S01]  /*1bd0*/  UMOV UR10, UR14 ;  /* 0x0000000e000a7c82 */ /* 0x000fe20008000000 */
[C---:B-1----:R-:W-:Y:S01]  /*1be0*/  LEA.HI.X R5, R9.reuse, R23, RZ, 0x2, P0 ;  /* 0x0000001709057211 */ /* 0x042fe200000f14ff */
[----:B------:R-:W-:Y:S01]  /*1bf0*/  UMOV UR23, URZ ;  /* 0x000000ff00177c82 */ /* 0x000fe20008000000 */
[----:B------:R-:W-:Y:S01]  /*1c00*/  IADD3 R34, P0, PT, R16, 0x1c0, RZ ;  /* 0x000001c010227810 */ /* 0x000fe20007f1e0ff */
[----:B------:R-:W-:Y:S01]  /*1c10*/  IMAD R0, R0, 0xe0, RZ ;  /* 0x000000e000007824 */ /* 0x000fe200078e02ff */
[----:B------:R-:W-:Y:S01]  /*1c20*/  IADD3 R38, P2, PT, R16, 0xc0, RZ ;  /* 0x000000c010267810 */ /* 0x000fe20007f5e0ff */
[----:B------:R-:W-:Y:S01]  /*1c30*/  VIADD R20, R8, 0x31800 ;  /* 0x0003180008147836 */ /* 0x000fe20000000000 */
[----:B------:R-:W-:Y:S01]  /*1c40*/  R2UR UR30, R40 ;  /* 0x00000000281e72ca */ /* 0x000fe200000e0000 */
[----:B------:R-:W2:Y:S01]  /*1c50*/  LDG.E.CONSTANT R5, desc[UR4][R4.64] ;  /* 0x0000000404057981 */ /* 0x000ea2000c1e9900 */
[----:B------:R-:W-:Y:S01]  /*1c60*/  R2UR UR15, R9 ;  /* 0x00000000090f72ca */ /* 0x000fe200000e0000 */
[----:B------:R-:W-:Y:S01]  /*1c70*/  VIADD R15, R8, 0x4000 ;  /* 0x00004000080f7836 */ /* 0x000fe20000000000 */
[----:B------:R-:W-:Y:S01]  /*1c80*/  R2UR UR13, R20 ;  /* 0x00000000140d72ca */ /* 0x000fe200000e0000 */
[--C-:B------:R-:W-:Y:S01]  /*1c90*/  IMAD.X R41, RZ, RZ, R17.reuse, P3 ;  /* 0x000000ffff297224 */ /* 0x100fe200018e0611 */
[----:B------:R-:W-:Y:S01]  /*1ca0*/  IADD3 R36, P1, PT, R16, 0x140, RZ ;  /* 0x0000014010247810 */ /* 0x000fe20007f3e0ff */
[--C-:B------:R-:W-:Y:S01]  /*1cb0*/  IMAD.X R35, RZ, RZ, R17.reuse, P0 ;  /* 0x000000ffff237224 */ /* 0x100fe200000e0611 */
[----:B------:R-:W-:Y:S01]  /*1cc0*/  R2UR UR12, R15 ;  /* 0x000000000f0c72ca */ /* 0x000fe200000e0000 */
[----:B------:R-:W-:Y:S01]  /*1cd0*/  VIADD R14, R8, 0x14000 ;  /* 0x00014000080e7836 */ /* 0x000fe20000000000 */
[----:B------:R-:W-:Y:S01]  /*1ce0*/  R2UR UR31, R41 ;  /* 0x00000000291f72ca */ /* 0x000fe200000e0000 */
[--C-:B------:R-:W-:Y:S01]  /*1cf0*/  IMAD.X R39, RZ, RZ, R17.reuse, P2 ;  /* 0x000000ffff277224 */ /* 0x100fe200010e0611 */
[----:B------:R-:W-:Y:S01]  /*1d00*/  R2UR UR28, R38 ;  /* 0x00000000261c72ca */ /* 0x000fe200000e0000 */
[----:B------:R-:W-:Y:S01]  /*1d10*/  VIADD R19, R8, 0x30000 ;  /* 0x0003000008137836 */ /* 0x000fe20000000000 */
[----:B------:R-:W-:Y:S01]  /*1d20*/  R2UR UR8, R14 ;  /* 0x000000000e0872ca */ /* 0x000fe200000e0000 */
[----:B------:R-:W-:Y:S01]  /*1d30*/  IMAD.X R37, RZ, RZ, R17, P1 ;  /* 0x000000ffff257224 */ /* 0x000fe200008e0611 */
[----:B------:R-:W-:Y:S01]  /*1d40*/  R2UR UR29, R39 ;  /* 0x00000000271d72ca */ /* 0x000fe200000e0000 */
[----:B------:R-:W-:Y:S01]  /*1d50*/  UMOV UR9, UR13 ;  /* 0x0000000d00097c82 */ /* 0x000fe20008000000 */
[----:B------:R-:W-:Y:S01]  /*1d60*/  R2UR UR26, R36 ;  /* 0x00000000241a72ca */ /* 0x000fe200000e0000 */
[----:B------:R-:W-:Y:S01]  /*1d70*/  VIADD R18, R8, 0x30800 ;  /* 0x0003080008127836 */ /* 0x000fe20000000000 */
[----:B------:R-:W-:Y:S01]  /*1d80*/  R2UR UR27, R37 ;  /* 0x00000000251b72ca */ /* 0x000fe200000e0000 */
[----:B------:R-:W-:Y:S01]  /*1d90*/  UMOV UR21, UR13 ;  /* 0x0000000d00157c82 */ /* 0x000fe20008000000 */
[----:B------:R-:W-:Y:S01]  /*1da0*/  R2UR UR20, R19 ;  /* 0x00000000131472ca */ /* 0x000fe200000e0000 */
[----:B------:R1:W-:Y:S01]  /*1db0*/  UTMALDG.2D [UR12], [UR30], desc[UR6] ;  /* 0x0000060c1e0075b4 */ /* 0x0003e20008009000 */
[----:B------:R-:W-:Y:S01]  /*1dc0*/  R2UR UR24, R34 ;  /* 0x00000000221872ca */ /* 0x000fe200000e0000 */
[----:B------:R-:W-:Y:S01]  /*1dd0*/  UMOV UR22, UR15 ;  /* 0x0000000f00167c82 */ /* 0x000fe20008000000 */
[----:B------:R-:W-:Y:S01]  /*1de0*/  R2UR UR25, R35 ;  /* 0x00000000231972ca */ /* 0x000fe200000e0000 */
[----:B------:R-:W-:Y:S01]  /*1df0*/  IMAD.MOV.U32 R31, RZ, RZ, 0xb580 ;  /* 0x0000b580ff1f7424 */ /* 0x000fe200078e00ff */
[----:B------:R-:W-:Y:S01]  /*1e00*/  R2UR UR18, R0 ;  /* 0x00000000001272ca */ /* 0x000fe200000e0000 */
[----:B------:R-:W-:Y:S01]  /*1e10*/  UMOV UR17, UR13 ;  /* 0x0000000d00117c82 */ /* 0x000fe20008000000 */
[----:B------:R-:W-:Y:S01]  /*1e20*/  R2UR UR16, R18 ;  /* 0x00000000121072ca */ /* 0x000fe200000e0000 */
[C---:B------:R-:W-:Y:S02]  /*1e30*/  VIADD R29, R8.reuse, 0x31808 ;  /* 0x00031808081d7836 */ /* 0x040fe40000000000 */
[C---:B------:R-:W-:Y:S02]  /*1e40*/  VIADD R30, R8.reuse, 0x8000 ;  /* 0x00008000081e7836 */ /* 0x040fe40000000000 */
[----:B------:R-:W-:Y:S02]  /*1e50*/  VIADD R28, R8, 0x1b000 ;  /* 0x0001b000081c7836 */ /* 0x000fe40000000000 */
[C---:B--2---:R-:W-:Y:S01]  /*1e60*/  IMAD R3, R5.reuse, 0x1c00, R0 ;  /* 0x00001c0005037824 */ /* 0x044fe200078e0200 */
[----:B------:R-:W-:Y:S02]  /*1e70*/  ISETP.GT.AND P0, PT, R5, RZ, PT ;  /* 0x000000ff0500720c */ /* 0x000fe40003f04270 */
[----:B------:R-:W-:Y:S02]  /*1e80*/  VIMNMX R21, PT, PT, RZ, R5, !PT ;  /* 0x00000005ff157248 */ /* 0x000fe40007fe0100 */
[----:B------:R-:W-:Y:S02]  /*1e90*/  SEL R32, R3, R0, P0 ;  /* 0x0000000003207207 */ /* 0x000fe40000000000 */
[----:B------:R-:W-:Y:S02]  /*1ea0*/  R2UR UR19, R21 ;  /* 0x00000000151372ca */ /* 0x000fe400000e0000 */
[----:B------:R-:W-:Y:S11]  /*1eb0*/  R2UR UR11, R32 ;  /* 0x00000000200b72ca */ /* 0x000ff600000e0000 */
[----:B------:R-:W-:Y:S02]  /*1ec0*/  USHF.L.U32 UR19, UR19, 0x2, URZ ;  /* 0x0000000213137899 */ /* 0x000fe400080006ff */
[----:B------:R1:W-:Y:S01]  /*1ed0*/  UTMALDG.2D [UR8], [UR28], desc[UR6] ;  /* 0x000006081c0075b4 */ /* 0x0003e20008009000 */
[----:B------:R1:W-:Y:S06]  /*1ee0*/  UTMALDG.2D [UR20], [UR26], desc[UR6] ;  /* 0x000006141a0075b4 */ /* 0x0003ec0008009000 */
[----:B------:R1:W-:Y:S01]  /*1ef0*/  UTMALDG.2D [UR16], [UR24], desc[UR6] ;  /* 0x00000610180075b4 */ /* 0x0003e20008009000 */
[----:B------:R1:W-:Y:S01]  /*1f00*/  SYNCS.ARRIVE.TRANS64 RZ, [R8+URZ+0x31800], R31 ;  /* 0x0318001f08ff79a7 */ /* 0x0003e200080000ff */
[----:B------:R-:W2:Y:S02]  /*1f10*/  SYNCS.PHASECHK.TRANS64.TRYWAIT P0, [R8+URZ+0x31828], R11 ;  /* 0x0318280b080075a7 */ /* 0x000ea400080011ff */
[----:B-12---:R-:W-:Y:S05]  /*1f20*/  @!P0 BRA `(.L_x_26) ;  /* 0x0000003400548947 */ /* 0x006fea0003800000 */
.L_x_79:
[----:B------:R-:W-:Y:S01]  /*1f30*/  R2UR UR9, R29 ;  /* 0x000000001d0972ca */ /* 0x000fe200000e0000 */
[----:B------:R-:W-:Y:S01]  /*1f40*/  UMOV UR14, 0x0 ;  /* 0x00000000000e7882 */ /* 0x000fe20000000000 */
[----:B------:R-:W-:Y:S01]  /*1f50*/  R2UR UR16, R40 ;  /* 0x00000000281072ca */ /* 0x000fe200000e0000 */
[----:B------:R-:W-:Y:S01]  /*1f60*/  UMOV UR15, 0x10000000 ;  /* 0x10000000000f7882 */ /* 0x000fe20000000000 */
[----:B------:R-:W-:Y:S01]  /*1f70*/  R2UR UR17, R41 ;  /* 0x00000000291172ca */ /* 0x000fe200000e0000 */
[----:B------:R-:W-:Y:S01]  /*1f80*/  UMOV UR10, 0x80 ;  /* 0x00000080000a7882 */ /* 0x000fe20000000000 */
[----:B------:R-:W-:Y:S01]  /*1f90*/  R2UR UR11, R9 ;  /* 0x00000000090b72ca */ /* 0x000fe200000e0000 */
[----:B------:R-:W-:Y:S01]  /*1fa0*/  IMAD.MOV.U32 R27, RZ, RZ, 0xb000 ;  /* 0x0000b000ff1b7424 */ /* 0x000fe200078e00ff */
[----:B------:R-:W-:Y:S01]  /*1fb0*/  R2UR UR8, R30 ;  /* 0x000000001e0872ca */ /* 0x000fe200000e0000 */
[----:B------:R-:W-:Y:S01]  /*1fc0*/  UMOV UR6, 0x80 ;  /* 0x0000008000067882 */ /* 0x000fe20000000000 */
[----:B------:R-:W-:Y:S01]  /*1fd0*/  R2UR UR12, R38 ;  /* 0x00000000260c72ca */ /* 0x000fe200000e0000 */
[----:B------:R-:W-:Y:S01]  /*1fe0*/  VIADD R25, R8, 0x31810 ;  /* 0x0003181008197836 */ /* 0x000fe20000000000 */
[----:B------:R-:W-:Y:S01]  /*1ff0*/  R2UR UR13, R39 ;  /* 0x00000000270d72ca */ /* 0x000fe200000e0000 */
[----:B------:R-:W-:Y:S01]  /*2000*/  UMOV UR5, UR9 ;  /* 0x0000000900057c82 */ /* 0x000fe20008000000 */
[----:B------:R-:W-:Y:S01]  /*2010*/  R2UR UR7, R32 ;  /* 0x00000000200772ca */ /* 0x000fe200000e0000 */
[----:B------:R-:W-:Y:S01]  /*2020*/  VIADD R24, R8, 0x22000 ;  /* 0x0002200008187836 */ /* 0x000fe20000000000 */
[----:B------:R-:W-:Y:S01]  /*2030*/  R2UR UR4, R28 ;  /* 0x000000001c0472ca */ /* 0x000fe200000e0000 */
[----:B------:R-:W-:Y:S04]  /*2040*/  VIADD R26, R8, 0xc000 ;  /* 0x0000c000081a7836 */ /* 0x000fe80000000000 */
[----:B------:R2:W-:Y:S08]  /*2050*/  UTMALDG.2D [UR8], [UR16], desc[UR14] ;  /* 0x00000e08100075b4 */ /* 0x0005f00008009000 */
[----:B------:R2:W-:Y:S01]  /*2060*/  UTMALDG.2D [UR4], [UR12], desc[UR14] ;  /* 0x00000e040c0075b4 */ /* 0x0005e20008009000 */
[----:B------:R2:W-:Y:S01]  /*2070*/  SYNCS.ARRIVE.TRANS64 RZ, [R8+URZ+0x31808], R27 ;  /* 0x0318081b08ff79a7 */ /* 0x0005e200080000ff */
[----:B------:R-:W3:Y:S02]  /*2080*/  SYNCS.PHASECHK.TRANS64.TRYWAIT P0, [R8+URZ+0x31830], R11 ;  /* 0x0318300b080075a7 */ /* 0x000ee400080011ff */
[----:B--23--:R-:W-:Y:S05]  /*2090*/  @!P0 BRA `(.L_x_27) ;  /* 0x0000003400148947 */ /* 0x00cfea0003800000 */
.L_x_80:
[----:B------:R-:W-:Y:S01]  /*20a0*/  R2UR UR9, R25 ;  /* 0x00000000190972ca */ /* 0x000fe200000e0000 */
[----:B------:R-:W-:Y:S01]  /*20b0*/  UMOV UR14, 0x0 ;  /* 0x00000000000e7882 */ /* 0x000fe20000000000 */
[----:B------:R-:W-:Y:S01]  /*20c0*/  R2UR UR16, R40 ;  /* 0x00000000281072ca */ /* 0x000fe200000e0000 */
[----:B------:R-:W-:Y:S01]  /*20d0*/  UMOV UR15, 0x10000000 ;  /* 0x10000000000f7882 */ /* 0x000fe20000000000 */
[----:B------:R-:W-:Y:S01]  /*20e0*/  R2UR UR17, R41 ;  /* 0x00000000291172ca */ /* 0x000fe200000e0000 */
[----:B------:R-:W-:Y:S01]  /*20f0*/  UMOV UR10, 0x100 ;  /* 0x00000100000a7882 */ /* 0x000fe20000000000 */
[----:B------:R-:W-:Y:S01]  /*2100*/  R2UR UR11, R9 ;  /* 0x00000000090b72ca */ /* 0x000fe200000e0000 */
[----:B------:R-:W-:Y:S01]  /*2110*/  UMOV UR6, 0x100 ;  /* 0x0000010000067882 */ /* 0x000fe20000000000 */
[----:B------:R-:W-:Y:S01]  /*2120*/  R2UR UR8, R26 ;  /* 0x000000001a0872ca */ /* 0x000fe200000e0000 */
[----:B------:R-:W-:Y:S01]  /*2130*/  VIADD R4, R8, 0x31818 ;  /* 0x0003181808047836 */ /* 0x000fe20000000000 */
[----:B------:R-:W-:Y:S01]  /*2140*/  R2UR UR12, R38 ;  /* 0x00000000260c72ca */ /* 0x000fe200000e0000 */
[----:B------:R-:W-:Y:S01]  /*2150*/  VIADD R3, R8, 0x29000 ;  /* 0x0002900008037836 */ /* 0x000fe20000000000 */
[----:B------:R-:W-:Y:S01]  /*2160*/  R2UR UR13, R39 ;  /* 0x00000000270d72ca */ /* 0x000fe200000e0000 */
[----:B------:R-:W-:Y:S01]  /*2170*/  UMOV UR5, UR9 ;  /* 0x0000000900057c82 */ /* 0x000fe20008000000 */
[----:B------:R-:W-:Y:S01]  /*2180*/  R2UR UR7, R32 ;  /* 0x00000000200772ca */ /* 0x000fe200000e0000 */
[----:B-1----:R-:W-:Y:S01]  /*2190*/  VIADD R5, R8, 0x10000 ;  /* 0x0001000008057836 */ /* 0x002fe20000000000 */
[----:B------:R-:W-:Y:S05]  /*21a0*/  R2UR UR4, R24 ;  /* 0x00000000180472ca */ /* 0x000fea00000e0000 */
[----:B------:R1:W-:Y:S08]  /*21b0*/  UTMALDG.2D [UR8], [UR16], desc[UR14] ;  /* 0x00000e08100075b4 */ /* 0x0003f00008009000 */
[----:B------:R1:W-:Y:S01]  /*21c0*/  UTMALDG.2D [UR4], [UR12], desc[UR14] ;  /* 0x00000e040c0075b4 */ /* 0x0003e20008009000 */
[----:B------:R1:W-:Y:S01]  /*21d0*/  SYNCS.ARRIVE.TRANS64 RZ, [R8+URZ+0x31810], R27 ;  /* 0x0318101b08ff79a7 */ /* 0x0003e200080000ff */
[----:B------:R-:W2:Y:S02]  /*21e0*/  SYNCS.PHASECHK.TRANS64.TRYWAIT P0, [R8+URZ+0x31838], R11 ;  /* 0x0318380b080075a7 */ /* 0x000ea400080011ff */
[----:B-12---:R-:W-:Y:S05]  /*21f0*/  @!P0 BRA `(.L_x_28) ;  /* 0x0000003000d88947 */ /* 0x006fea0003800000 */
.L_x_81:
        /* <DEDUP_REMOVED lines=8> */
[----:B------:R-:W-:Y:S02]  /*2280*/  R2UR UR8, R5 ;  /* 0x00000000050872ca */ /* 0x000fe400000e0000 */
[----:B------:R-:W-:Y:S02]  /*2290*/  R2UR UR12, R38 ;  /* 0x00000000260c72ca */ /* 0x000fe400000e0000 */
[----:B------:R-:W-:Y:S01]  /*22a0*/  R2UR UR13, R39 ;  /* 0x00000000270d72ca */ /* 0x000fe200000e0000 */
[----:B------:R-:W-:Y:S01]  /*22b0*/  UMOV UR5, UR9 ;  /* 0x0000000900057c82 */ /* 0x000fe20008000000 */
[----:B------:R-:W-:Y:S02]  /*22c0*/  R2UR UR7, R32 ;  /* 0x00000000200772ca */ /* 0x000fe400000e0000 */
[----:B------:R-:W-:Y:S05]  /*22d0*/  R2UR UR4, R3 ;  /* 0x00000000030472ca */ /* 0x000fea00000e0000 */
[----:B------:R2:W-:Y:S08]  /*22e0*/  UTMALDG.2D [UR8], [UR16], desc[UR14] ;  /* 0x00000e08100075b4 */ /* 0x0005f00008009000 */
[----:B------:R2:W-:Y:S01]  /*22f0*/  UTMALDG.2D [UR4], [UR12], desc[UR14] ;  /* 0x00000e040c0075b4 */ /* 0x0005e20008009000 */
[----:B------:R2:W-:Y:S01]  /*2300*/  SYNCS.ARRIVE.TRANS64 RZ, [R8+URZ+0x31818], R27 ;  /* 0x0318181b08ff79a7 */ /* 0x0005e200080000ff */
[----:B------:R-:W3:Y:S02]  /*2310*/  SYNCS.PHASECHK.TRANS64.TRYWAIT P0, [R8+URZ+0x31820], RZ ;  /* 0x031820ff080075a7 */ /* 0x000ee400080011ff */
[----:B--23--:R-:W-:Y:S05]  /*2320*/  @!P0 BRA `(.L_x_29) ;  /* 0x0000003000a88947 */ /* 0x00cfea0003800000 */
.L_x_82:
        /* <DEDUP_REMOVED lines=11> */
[----:B------:R-:W-:Y:S01]  /*23e0*/  R2UR UR27, R39 ;  /* 0x00000000271b72ca */ /* 0x000fe200000e0000 */
[----:B------:R-:W-:Y:S01]  /*23f0*/  UMOV UR5, UR9 ;  /* 0x0000000900057c82 */ /* 0x000fe20008000000 */
[----:B------:R-:W-:Y:S01]  /*2400*/  R2UR UR4, R14 ;  /* 0x000000000e0472ca */ /* 0x000fe200000e0000 */
[----:B------:R-:W-:Y:S01]  /*2410*/  UMOV UR17, UR9 ;  /* 0x0000000900117c82 */ /* 0x000fe20008000000 */
[----:B------:R-:W-:Y:S01]  /*2420*/  R2UR UR7, R32 ;  /* 0x00000000200772ca */ /* 0x000fe200000e0000 */
[----:B------:R-:W-:Y:S01]  /*2430*/  UMOV UR13, UR9 ;  /* 0x00000009000d7c82 */ /* 0x000fe20008000000 */
[----:B------:R-:W-:Y:S02]  /*2440*/  R2UR UR15, R21 ;  /* 0x00000000150f72ca */ /* 0x000fe400000e0000 */
[----:B------:R-:W-:Y:S01]  /*2450*/  R2UR UR22, R36 ;  /* 0x00000000241672ca */ /* 0x000fe200000e0000 */
[----:B------:R3:W-:Y:S01]  /*2460*/  UTMALDG.2D [UR8], [UR28], desc[UR24] ;  /* 0x000018081c0075b4 */ /* 0x0007e20008009000 */
[----:B------:R-:W-:Y:S01]  /*2470*/  R2UR UR23, R37 ;  /* 0x00000000251772ca */ /* 0x000fe200000e0000 */
[----:B------:R-:W-:Y:S01]  /*2480*/  UMOV UR18, UR11 ;  /* 0x0000000b00127c82 */ /* 0x000fe20008000000 */
[----:B------:R-:W-:Y:S02]  /*2490*/  R2UR UR16, R19 ;  /* 0x00000000131072ca */ /* 0x000fe400000e0000 */
[----:B------:R-:W-:Y:S02]  /*24a0*/  R2UR UR20, R34 ;  /* 0x00000000221472ca */ /* 0x000fe400000e0000 */
[----:B------:R-:W-:Y:S01]  /*24b0*/  R2UR UR21, R35 ;  /* 0x00000000231572ca */ /* 0x000fe200000e0000 */
[----:B------:R3:W-:Y:S01]  /*24c0*/  UTMALDG.2D [UR4], [UR26], desc[UR24] ;  /* 0x000018041a0075b4 */ /* 0x0007e20008009000 */
[----:B------:R-:W-:Y:S01]  /*24d0*/  R2UR UR12, R18 ;  /* 0x00000000120c72ca */ /* 0x000fe200000e0000 */
[----:B------:R-:W-:Y:S01]  /*24e0*/  ULEA UR15, UR15, 0x1, 0x2 ;  /* 0x000000010f0f7891 */ /* 0x000fe2000f8e10ff */
[----:B------:R-:W-:Y:S05]  /*24f0*/  R2UR UR14, R0 ;  /* 0x00000000000e72ca */ /* 0x000fea00000e0000 */
[----:B------:R3:W-:Y:S08]  /*2500*/  UTMALDG.2D [UR16], [UR22], desc[UR24] ;  /* 0x00001810160075b4 */ /* 0x0007f00008009000 */
[----:B------:R3:W-:Y:S01]  /*2510*/  UTMALDG.2D [UR12], [UR20], desc[UR24] ;  /* 0x0000180c140075b4 */ /* 0x0007e20008009000 */
[----:B------:R3:W-:Y:S01]  /*2520*/  SYNCS.ARRIVE.TRANS64 RZ, [R8+URZ+0x31800], R31 ;  /* 0x0318001f08ff79a7 */ /* 0x0007e200080000ff */
[----:B------:R-:W4:Y:S02]  /*2530*/  SYNCS.PHASECHK.TRANS64.TRYWAIT P0, [R8+URZ+0x31828], RZ ;  /* 0x031828ff080075a7 */ /* 0x000f2400080011ff */
[----:B---34-:R-:W-:Y:S05]  /*2540*/  @!P0 BRA `(.L_x_30) ;  /* 0x0000003000348947 */ /* 0x018fea0003800000 */
.L_x_83:
        /* <DEDUP_REMOVED lines=17> */
[----:B------:R-:W5:Y:S02]  /*2660*/  SYNCS.PHASECHK.TRANS64.TRYWAIT P0, [R8+URZ+0x31830], RZ ;  /* 0x031830ff080075a7 */ /* 0x000f6400080011ff */
[----:B----45:R-:W-:Y:S05]  /*2670*/  @!P0 BRA `(.L_x_31) ;  /* 0x0000002c00fc8947 */ /* 0x030fea0003800000 */
.L_x_84:
        /* <DEDUP_REMOVED lines=18> */
[----:B-1---5:R-:W-:Y:S05]  /*27a0*/  @!P0 BRA `(.L_x_32) ;  /* 0x0000002c00c48947 */ /* 0x022fea0003800000 */
.L_x_85:
        /* <DEDUP_REMOVED lines=17> */
[----:B------:R-:W5:Y:S02]  /*28c0*/  SYNCS.PHASECHK.TRANS64.TRYWAIT P0, [R8+URZ+0x31820], R11 ;  /* 0x0318200b080075a7 */ /* 0x000f6400080011ff */
[----:B-1---5:R-:W-:Y:S05]  /*28d0*/  @!P0 BRA `(.L_x_33) ;  /* 0x0000002c008c8947 */ /* 0x022fea0003800000 */
.L_x_86:
        /* <DEDUP_REMOVED lines=32> */
[----:B------:R-:W5:Y:S02]  /*2ae0*/  SYNCS.PHASECHK.TRANS64.TRYWAIT P0, [R8+URZ+0x31828], R11 ;  /* 0x0318280b080075a7 */ /* 0x000f6400080011ff */
[----:B-1---5:R-:W-:Y:S05]  /*2af0*/  @!P0 BRA `(.L_x_34) ;  /* 0x0000002c00208947 */ /* 0x022fea0003800000 */
.L_x_87:
        /* <DEDUP_REMOVED lines=19> */
.L_x_88:
        /* <DEDUP_REMOVED lines=19> */
.L_x_89:
        /* <DEDUP_REMOVED lines=19> */
.L_x_90:
        /* <DEDUP_REMOVED lines=32> */
[----:B------:R-:W5:Y:S02]  /*3090*/  SYNCS.PHASECHK.TRANS64.TRYWAIT P0, [R8+URZ+0x31828], RZ ;  /* 0x031828ff080075a7 */ /* 0x000f6400080011ff */
[----:B-1---5:R-:W-:Y:S05]  /*30a0*/  @!P0 BRA `(.L_x_38) ;  /* 0x00000028001c8947 */ /* 0x022fea0003800000 */
.L_x_91:
        /* <DEDUP_REMOVED lines=19> */
.L_x_92:
        /* <DEDUP_REMOVED lines=19> */
.L_x_93:
        /* <DEDUP_REMOVED lines=10> */
[----:B------:R-:W-:Y:S02]  /*33b0*/  R2UR UR12, R38 ;  /* 0x00000000260c72ca */ /* 0x000fe400000e0000 */
[----:B------:R-:W-:Y:S02]  /*33c0*/  R2UR UR13, R39 ;  /* 0x00000000270d72ca */ /* 0x000fe400000e0000 */
[----:B------:R-:W-:Y:S02]  /*33d0*/  R2UR UR4, R3 ;  /* 0x00000000030472ca */ /* 0x000fe400000e0000 */
[----:B------:R-:W-:Y:S01]  /*33e0*/  R2UR UR7, R32 ;  /* 0x00000000200772ca */ /* 0x000fe200000e0000 */
[----:B------:R-:W-:Y:S01]  /*33f0*/  UMOV UR5, UR9 ;  /* 0x0000000900057c82 */ /* 0x000fe20008000000 */
[----:B------:R-:W-:Y:S03]  /*3400*/  ISETP.NE.AND P0, PT, R10, 0x1, PT ;  /* 0x000000010a00780c */ /* 0x000fe60003f05270 */
[----:B------:R1:W-:Y:S08]  /*3410*/  UTMALDG.2D [UR8], [UR16], desc[UR14] ;  /* 0x00000e08100075b4 */ /* 0x0003f00008009000 */
[----:B------:R1:W-:Y:S01]  /*3420*/  UTMALDG.2D [UR4], [UR12], desc[UR14] ;  /* 0x00000e040c0075b4 */ /* 0x0003e20008009000 */
[----:B------:R1:W-:Y:S02]  /*3430*/  SYNCS.ARRIVE.TRANS64 RZ, [R8+URZ+0x31818], R27 ;  /* 0x0318181b08ff79a7 */ /* 0x0003e400080000ff */
[----:B-1----:R-:W-:Y:S05]  /*3440*/  @!P0 EXIT ;  /* 0x000000000000894d */ /* 0x002fea0003800000 */
[----:B------:R-:W-:Y:S02]  /*3450*/  IADD3 R12, PT, PT, R12, 0x8f, RZ ;  /* 0x0000008f0c0c7810 */ /* 0x000fe40007ffe0ff */
[----:B------:R-:W-:Y:S01]  /*3460*/  IADD3 R13, PT, PT, R13, 0x8f, RZ ;  /* 0x0000008f0d0d7810 */ /* 0x000fe20007ffe0ff */
[----:B------:R-:W-:Y:S06]  /*3470*/  BRA `(.L_x_41) ;  /* 0xffffffe400687947 */ /* 0x000fec000383ffff */
.L_x_13:
[----:B------:R-:W-:-:S04]  /*3480*/  LOP3.LUT R3, R21, 0xfffffffc, RZ, 0xc0, !PT ;  /* 0xfffffffc15037812 */ /* 0x000fc800078ec0ff */
[----:B------:R-:W-:-:S13]  /*3490*/  ISETP.NE.AND P0, PT, R3, 0x4, PT ;  /* 0x000000040300780c */ /* 0x000fda0003f05270 */
[----:B-1----:R-:W-:Y:S05]  /*34a0*/  @P0 EXIT ;  /* 0x000000000000094d */ /* 0x002fea0003800000 */
[----:B------:R-:W1:Y:S01]  /*34b0*/  S2R R3, SR_CgaCtaId ;  /* 0x0000000000037919 */ /* 0x000e620000008800 */
[----:B------:R-:W-:-:S04]  /*34c0*/  MOV R6, 0x400 ;  /* 0x0000040000067802 */ /* 0x000fc80000000f00 */
[----:B-1----:R-:W-:-:S05]  /*34d0*/  LEA R3, R3, R6, 0x18 ;  /* 0x0000000603037211 */ /* 0x002fca00078ec0ff */
[----:B------:R-:W1:Y:S02]  /*34e0*/  LDS R5, [R3+0x31880] ;  /* 0x0318800003057984 */ /* 0x000e640000000800 */
[----:B-1----:R-:W-:-:S13]  /*34f0*/  ISETP.NE.AND P0, PT, R5, RZ, PT ;  /* 0x000000ff0500720c */ /* 0x002fda0003f05270 */
[----:B------:R-:W-:Y:S05]  /*3500*/  @!P0 BRA `(.L_x_42) ;  /* 0x0000000000048947 */ /* 0x000fea0003800000 */
[----:B------:R-:W-:Y:S05]  /*3510*/  BPT.TRAP 0x1 ;  /* 0x000000040000795c */ /* 0x000fea0000300000 */
.L_x_42:
[----:B------:R-:W1:Y:S01]  /*3520*/  S2UR UR4, SR_CTAID.X ;  /* 0x00000000000479c3 */ /* 0x000e620000002500 */
[----:B------:R-:W-:Y:S02]  /*3530*/  IADD3 R21, PT, PT, R21, -0x4, RZ ;  /* 0xfffffffc15157810 */ /* 0x000fe40007ffe0ff */
[----:B-1----:R-:W-:-:S13]  /*3540*/  ISETP.LE.U32.AND P0, PT, R0, UR4, PT ;  /* 0x0000000400007c0c */ /* 0x002fda000bf03070 */
[----:B------:R-:W-:Y:S05]  /*3550*/  @P0 BRA `(.L_x_43) ;  /* 0x0000001800b80947 */ /* 0x000fea0003800000 */
[----:B------:R-:W-:Y:S01]  /*3560*/  IMAD.U32 R32, RZ, RZ, UR4 ;  /* 0x00000004ff207e24 */ /* 0x000fe2000f8e00ff */
[----:B------:R-:W-:Y:S01]  /*3570*/  MOV R22, 0xffffffff ;  /* 0xffffffff00167802 */ /* 0x000fe20000000f00 */
[----:B------:R-:W-:Y:S02]  /*3580*/  IMAD.SHL.U32 R4, R4, 0x4, RZ ;  /* 0x0000000404047824 */ /* 0x000fe400078e00ff */
[----:B------:R-:W-:Y:S01]  /*3590*/  IMAD.SHL.U32 R31, R21, 0x800, RZ ;  /* 0x00000800151f7824 */ /* 0x000fe200078e00ff */
[----:B------:R-:W-:Y:S01]  /*35a0*/  LOP3.LUT R23, RZ, R32, RZ, 0x33, !PT ;  /* 0x00000020ff177212 */ /* 0x000fe200078e33ff */
[C---:B------:R-:W-:Y:S01]  /*35b0*/  VIADD R28, R4.reuse, 0x1 ;  /* 0x00000001041c7836 */ /* 0x040fe20000000000 */
[----:B------:R-:W-:Y:S01]  /*35c0*/  SHF.R.U32.HI R30, RZ, 0x3, R4 ;  /* 0x00000003ff1e7819 */ /* 0x000fe20000011604 */
[----:B------:R-:W-:Y:S01]  /*35d0*/  IMAD.MOV.U32 R24, RZ, RZ, RZ ;  /* 0x000000ffff187224 */ /* 0x000fe200078e00ff */
[----:B------:R-:W-:Y:S01]  /*35e0*/  IADD3 R26, PT, PT, R4, 0x3, RZ ;  /* 0x00000003041a7810 */ /* 0x000fe20007ffe0ff */
[----:B------:R-:W-:Y:S01]  /*35f0*/  IMAD.IADD R23, R0, 0x1, R23 ;  /* 0x0000000100177824 */ /* 0x000fe200078e0217 */
[----:B------:R-:W-:Y:S01]  /*3600*/  LOP3.LUT R5, R30, 0x3, RZ, 0xc0, !PT ;  /* 0x000000031e057812 */ /* 0x000fe200078ec0ff */
[----:B------:R-:W-:Y:S01]  /*3610*/  VIADD R0, R4, 0x2 ;  /* 0x0000000204007836 */ /* 0x000fe20000000000 */
[----:B------:R-:W-:Y:S01]  /*3620*/  PRMT R25, R32, 0x7610, R25 ;  /* 0x0000761020197816 */ /* 0x000fe20000000019 */
[----:B------:R-:W-:Y:S01]  /*3630*/  IMAD.HI.U32 R23, R23, -0x1ada67d5, RZ ;  /* 0xe525982b17177827 */ /* 0x000fe200078e00ff */
[----:B------:R-:W-:-:S02]  /*3640*/  LOP3.LUT R28, R5, 0x5, R28, 0x78, !PT ;  /* 0x00000005051c7812 */ /* 0x000fc400078e781c */
[C---:B------:R-:W-:Y:S02]  /*3650*/  LOP3.LUT R27, R5.reuse, 0x6, R0, 0x78, !PT ;  /* 0x00000006051b7812 */ /* 0x040fe400078e7800 */
[----:B------:R-:W-:Y:S02]  /*3660*/  SHF.R.U32.HI R23, RZ, 0x7, R23 ;  /* 0x00000007ff177819 */ /* 0x000fe40000011617 */
[C---:B------:R-:W-:Y:S02]  /*3670*/  LOP3.LUT R29, R5.reuse, 0x4, R4, 0xf8, !PT ;  /* 0x00000004051d7812 */ /* 0x040fe400078ef804 */
[----:B------:R-:W-:Y:S01]  /*3680*/  LOP3.LUT R26, R5, 0x7, R26, 0x78, !PT ;  /* 0x00000007051a7812 */ /* 0x000fe200078e781a */
[----:B------:R-:W-:-:S07]  /*3690*/  IMAD.MOV R23, RZ, RZ, -R23 ;  /* 0x000000ffff177224 */ /* 0x000fce00078e0a17 */
.L_x_66:
[----:B------:R-:W-:Y:S01]  /*36a0*/  VIADD R22, R22, 0x1 ;  /* 0x0000000116167836 */ /* 0x000fe20000000000 */
[----:B------:R-:W-:Y:S05]  /*36b0*/  YIELD ;  /* 0x0000000000007946 */ /* 0x000fea0003800000 */
[----:B--2---:R-:W-:Y:S01]  /*36c0*/  IMAD.SHL.U32 R20, R22, 0x8, RZ ;  /* 0x0000000816147824 */ /* 0x004fe200078e00ff */
[----:B------:R-:W-:Y:S01]  /*36d0*/  SHF.R.U32.HI R5, RZ, 0x1, R22 ;  /* 0x00000001ff057819 */ /* 0x000fe20000011616 */
[----:B------:R-:W-:Y:S01]  /*36e0*/  VIADD R23, R23, 0x1 ;  /* 0x0000000117177836 */ /* 0x000fe20000000000 */
[----:B------:R-:W-:Y:S02]  /*36f0*/  SHF.R.U32.HI R35, RZ, 0x5, R32 ;  /* 0x00000005ff237819 */ /* 0x000fe40000011620 */
[----:B------:R-:W-:-:S02]  /*3700*/  LOP3.LUT R20, R20, 0x8, RZ, 0xc0, !PT ;  /* 0x0000000814147812 */ /* 0x000fc400078ec0ff */
[----:B------:R-:W-:Y:S02]  /*3710*/  LOP3.LUT R5, R5, 0x1, RZ, 0xc0, !PT ;  /* 0x0000000105057812 */ /* 0x000fe400078ec0ff */
[----:B------:R-:W-:Y:S01]  /*3720*/  ISETP.NE.AND P1, PT, R21, RZ, PT ;  /* 0x000000ff1500720c */ /* 0x000fe20003f25270 */
[----:B------:R-:W-:Y:S01]  /*3730*/  IMAD.IADD R20, R3, 0x1, R20 ;  /* 0x0000000103147824 */ /* 0x000fe200078e0214 */
[----:B------:R-:W-:Y:S01]  /*3740*/  ISETP.NE.AND P0, PT, R23, 0x1, PT ;  /* 0x000000011700780c */ /* 0x000fe20003f05270 */
[----:B------:R-:W-:Y:S01]  /*3750*/  IMAD.U32 R5, R5, -0x80000000, RZ ;  /* 0x8000000005057824 */ /* 0x000fe200078e00ff */
[----:B------:R-:W-:-:S03]  /*3760*/  LOP3.LUT R35, R35, 0x7fffff0, RZ, 0xc0, !PT ;  /* 0x07fffff023237812 */ /* 0x000fc600078ec0ff */
[----:B------:R-:W1:Y:S02]  /*3770*/  SYNCS.PHASECHK.TRANS64.TRYWAIT P2, [R20+URZ+0x31860], R5 ;  /* 0x03186005140075a7 */ /* 0x000e6400080411ff */
[----:B-1----:R-:W-:Y:S06]  /*3780*/  @!P2 BRA `(.L_x_44) ;  /* 0x0000002000a0a947 */ /* 0x002fec0003800000 */
.L_x_95:
[----:B------:R-:W-:Y:S01]  /*3790*/  NOP ;  /* 0x0000000000007918 */ /* 0x000fe20000000000 */
[----:B------:R-:W-:Y:S02]  /*37a0*/  LOP3.LUT R34, R25, 0x1ff, RZ, 0xc0, !PT ;  /* 0x000001ff19227812 */ /* 0x000fe400078ec0ff */
[----:B------:R-:W-:Y:S02]  /*37b0*/  LOP3.LUT R6, R22, 0x1, RZ, 0xc0, !PT ;  /* 0x0000000116067812 */ /* 0x000fe400078ec0ff */
[----:B------:R-:W-:Y:S01]  /*37c0*/  VIADDMNMX.U32 R39, R2, -R35, 0x10, PT ;  /* 0x0000001002277446 */ /* 0x000fe20003800823 */
[----:B------:R-:W-:Y:S05]  /*37d0*/  @P1 BRA `(.L_x_45) ;  /* 0x0000000000041947 */ /* 0x000fea0003800000 */
[----:B------:R-:W-:-:S04]  /*37e0*/  DEPBAR.LE SB0, 0x1 ;  /* 0x000080400000791a */ /* 0x000fc80000000000 */
.L_x_45:
[----:B------:R-:W-:Y:S02]  /*37f0*/  MOV R4, 0x3810 ;  /* 0x0000381000047802 */ /* 0x000fe40000000f00 */
[----:B-1----:R-:W-:Y:S05]  /*3800*/  CALL.REL.NOINC `($__internal_3_$__cuda_sm20_div_u16) ;  /* 0x0000002000bc7944 */ /* 0x002fea0003c00000 */
[----:B------:R-:W-:Y:S05]  /*3810*/  WARPSYNC.ALL ;  /* 0x0000000000007948 */ /* 0x000fea0003800000 */
[----:B------:R-:W-:Y:S01]  /*3820*/  NOP ;  /* 0x0000000000007918 */ /* 0x000fe20000000000 */
[----:B------:R-:W-:Y:S02]  /*3830*/  ISETP.NE.AND P1, PT, R21, RZ, PT ;  /* 0x000000ff1500720c */ /* 0x000fe40003f25270 */
[----:B------:R-:W-:Y:S01]  /*3840*/  R2UR UR7, R6 ;  /* 0x00000000060772ca */ /* 0x000fe200000e0000 */
[----:B------:R-:W-:Y:S01]  /*3850*/  BAR.SYNC.DEFER_BLOCKING 0x8, 0x80 ;  /* 0x0202000000007b1d */ /* 0x000fe20000010000 */
[----:B------:R-:W-:Y:S01]  /*3860*/  IMAD R33, R24, 0x2000, R31 ;  /* 0x0000200018217824 */ /* 0x000fe200078e021f */
[----:B------:R-:W-:-:S02]  /*3870*/  PRMT R40, R0, 0x9910, RZ ;  /* 0x0000991000287816 */ /* 0x000fc400000000ff */
[----:B------:R-:W-:Y:S01]  /*3880*/  LOP3.LUT R0, R0, 0xffff, RZ, 0xc0, !PT ;  /* 0x0000ffff00007812 */ /* 0x000fe200078ec0ff */
[----:B------:R-:W-:-:S04]  /*3890*/  IMAD R33, R30, 0x80, R33 ;  /* 0x000000801e217824 */ /* 0x000fc800078e0221 */
[--C-:B------:R-:W-:Y:S02]  /*38a0*/  IMAD R36, R29, 0x10, R33.reuse ;  /* 0x000000101d247824 */ /* 0x100fe400078e0221 */
[----:B------:R-:W-:Y:S01]  /*38b0*/  IMAD R42, R28, 0x10, R33 ;  /* 0x000000101c2a7824 */ /* 0x000fe200078e0221 */
[----:B------:R-:W-:Y:S01]  /*38c0*/  UIMAD UR7, UR7, 0xe0, URZ ;  /* 0x000000e0070778a4 */ /* 0x000fe2000f8e02ff */
[----:B------:R-:W-:Y:S02]  /*38d0*/  IMAD R0, R0, 0xe0, RZ ;  /* 0x000000e000007824 */ /* 0x000fe400078e02ff */
[----:B------:R-:W-:-:S06]  /*38e0*/  IMAD.IADD R42, R3, 0x1, R42 ;  /* 0x00000001032a7824 */ /* 0x000fcc00078e022a */
[----:B------:R-:W1:Y:S01]  /*38f0*/  LDTM.x8 R12, tmem[UR7] ;  /* 0x00000007000c79ee */ /* 0x000e6200081c0000 */
[----:B------:R-:W-:Y:S01]  /*3900*/  NOP ;  /* 0x0000000000007918 */ /* 0x000fe20000000000 */
[----:B-1----:R-:W1:Y:S01]  /*3910*/  LDTM.x8 R4, tmem[UR7+0x8] ;  /* 0x00000807000479ee */ /* 0x002e6200081c0000 */
[----:B------:R-:W-:Y:S02]  /*3920*/  F2FP.BF16.F32.PACK_AB R12, R13, R12 ;  /* 0x0000000c0d0c723e */ /* 0x000fe400000010ff */
[----:B------:R-:W-:Y:S02]  /*3930*/  F2FP.BF16.F32.PACK_AB R13, R15, R14 ;  /* 0x0000000e0f0d723e */ /* 0x000fe400000010ff */
[----:B------:R-:W-:Y:S01]  /*3940*/  F2FP.BF16.F32.PACK_AB R14, R17, R16 ;  /* 0x00000010110e723e */ /* 0x000fe200000010ff */
[----:B------:R-:W-:Y:S01]  /*3950*/  IMAD.IADD R16, R3, 0x1, R36 ;  /* 0x0000000103107824 */ /* 0x000fe200078e0224 */
[----:B------:R-:W-:Y:S02]  /*3960*/  F2FP.BF16.F32.PACK_AB R15, R19, R18 ;  /* 0x00000012130f723e */ /* 0x000fe400000010ff */
[----:B-1----:R-:W-:-:S02]  /*3970*/  F2FP.BF16.F32.PACK_AB R36, R5, R4 ;  /* 0x000000040524723e */ /* 0x002fc400000010ff */
[----:B------:R-:W-:Y:S01]  /*3980*/  PRMT R5, R39, 0x9910, RZ ;  /* 0x0000991027057816 */ /* 0x000fe200000000ff */
[----:B------:R1:W-:Y:S01]  /*3990*/  STS.128 [R16], R12 ;  /* 0x0000000c10007388 */ /* 0x0003e20000000c00 */
[----:B------:R-:W-:Y:S01]  /*39a0*/  NOP ;  /* 0x0000000000007918 */ /* 0x000fe20000000000 */
[----:B------:R-:W-:Y:S02]  /*39b0*/  F2FP.BF16.F32.PACK_AB R37, R7, R6 ;  /* 0x000000060725723e */ /* 0x000fe400000010ff */
[----:B------:R-:W-:Y:S01]  /*39c0*/  F2FP.BF16.F32.PACK_AB R38, R9, R8 ;  /* 0x000000080926723e */ /* 0x000fe200000010ff */
[----:B------:R-:W-:Y:S01]  /*39d0*/  IMAD R40, R40, R5, RZ ;  /* 0x0000000528287224 */ /* 0x000fe200078e02ff */
[----:B------:R-:W-:-:S03]  /*39e0*/  F2FP.BF16.F32.PACK_AB R39, R11, R10 ;  /* 0x0000000a0b27723e */ /* 0x000fc600000010ff */
[----:B------:R-:W-:Y:S02]  /*39f0*/  IMAD.MOV R40, RZ, RZ, -R40 ;  /* 0x000000ffff287224 */ /* 0x000fe400078e0a28 */
[----:B------:R2:W-:Y:S03]  /*3a00*/  STS.128 [R42], R36 ;  /* 0x000000242a007388 */ /* 0x0005e60000000c00 */
[----:B------:R-:W-:-:S05]  /*3a10*/  PRMT R41, R40, 0x7710, RZ ;  /* 0x0000771028297816 */ /* 0x000fca00000000ff */
[----:B------:R-:W-:-:S05]  /*3a20*/  IMAD.IADD R34, R34, 0x1, R41 ;  /* 0x0000000122227824 */ /* 0x000fca00078e0229 */
[----:B------:R-:W-:-:S05]  /*3a30*/  LOP3.LUT R34, R34, 0xffff, RZ, 0xc0, !PT ;  /* 0x0000ffff22227812 */ /* 0x000fca00078ec0ff */
[----:B------:R-:W-:Y:S01]  /*3a40*/  IMAD.IADD R35, R35, 0x1, R34 ;  /* 0x0000000123237824 */ /* 0x000fe200078e0222 */
[----:B-1----:R-:W1:Y:S01]  /*3a50*/  LDTM.x8 R12, tmem[UR7+0x10] ;  /* 0x00001007000c79ee */ /* 0x002e6200081c0000 */
[----:B------:R-:W-:Y:S01]  /*3a60*/  NOP ;  /* 0x0000000000007918 */ /* 0x000fe20000000000 */
[----:B-1----:R-:W1:Y:S01]  /*3a70*/  LDTM.x8 R4, tmem[UR7+0x18] ;  /* 0x00001807000479ee */ /* 0x002e6200081c0000 */
[----:B------:R-:W-:Y:S02]  /*3a80*/  F2FP.BF16.F32.PACK_AB R12, R13, R12 ;  /* 0x0000000c0d0c723e */ /* 0x000fe400000010ff */
[----:B------:R-:W-:Y:S02]  /*3a90*/  F2FP.BF16.F32.PACK_AB R13, R15, R14 ;  /* 0x0000000e0f0d723e */ /* 0x000fe400000010ff */
[----:B------:R-:W-:Y:S01]  /*3aa0*/  F2FP.BF16.F32.PACK_AB R14, R17, R16 ;  /* 0x00000010110e723e */ /* 0x000fe200000010ff */
[--C-:B------:R-:W-:Y:S01]  /*3ab0*/  IMAD R16, R27, 0x10, R33.reuse ;  /* 0x000000101b107824 */ /* 0x100fe200078e0221 */
[----:B------:R-:W-:Y:S01]  /*3ac0*/  F2FP.BF16.F32.PACK_AB R15, R19, R18 ;  /* 0x00000012130f723e */ /* 0x000fe200000010ff */
[----:B------:R-:W-:Y:S01]  /*3ad0*/  IMAD R18, R26, 0x10, R33 ;  /* 0x000000101a127824 */ /* 0x000fe200078e0221 */
[----:B-1----:R-:W-:Y:S01]  /*3ae0*/  F2FP.BF16.F32.PACK_AB R4, R5, R4 ;  /* 0x000000040504723e */ /* 0x002fe200000010ff */
[----:B------:R-:W-:Y:S01]  /*3af0*/  IMAD.IADD R16, R3, 0x1, R16 ;  /* 0x0000000103107824 */ /* 0x000fe200078e0210 */
[----:B------:R-:W-:Y:S01]  /*3b00*/  F2FP.BF16.F32.PACK_AB R5, R7, R6 ;  /* 0x000000060705723e */ /* 0x000fe200000010ff */
[----:B------:R-:W-:Y:S01]  /*3b10*/  IMAD.IADD R18, R3, 0x1, R18 ;  /* 0x0000000103127824 */ /* 0x000fe200078e0212 */
[----:B------:R-:W-:Y:S01]  /*3b20*/  F2FP.BF16.F32.PACK_AB R6, R9, R8 ;  /* 0x000000080906723e */ /* 0x000fe200000010ff */
[----:B------:R-:W-:Y:S01]  /*3b30*/  IMAD.SHL.U32 R33, R35, 0x80, RZ ;  /* 0x0000008023217824 */ /* 0x000fe200078e00ff */
[----:B------:R-:W-:Y:S01]  /*3b40*/  F2FP.BF16.F32.PACK_AB R7, R11, R10 ;  /* 0x0000000a0b07723e */ /* 0x000fe200000010ff */
[----:B------:R2:W-:Y:S01]  /*3b50*/  STS.128 [R16], R12 ;  /* 0x0000000c10007388 */ /* 0x0005e20000000c00 */
[----:B------:R-:W-:-:S03]  /*3b60*/  NOP ;  /* 0x0000000000007918 */ /* 0x000fc60000000000 */
[----:B------:R2:W-:Y:S01]  /*3b70*/  STS.128 [R18], R4 ;  /* 0x0000000412007388 */ /* 0x0005e20000000c00 */
[----:B------:R1:W-:Y:S06]  /*3b80*/  MEMBAR.ALL.CTA ;  /* 0x0000000000007992 */ /* 0x0003ec0000008000 */
[----:B-1----:R-:W1:Y:S02]  /*3b90*/  FENCE.VIEW.ASYNC.S ;  /* 0x00000000000073c6 */ /* 0x002e640000000000 */
[----:B-1----:R-:W-:Y:S06]  /*3ba0*/  BAR.SYNC.DEFER_BLOCKING 0x8, 0x80 ;  /* 0x0202000000007b1d */ /* 0x002fec0000010000 */
[----:B------:R-:W-:Y:S05]  /*3bb0*/  @P1 BRA `(.L_x_46) ;  /* 0x0000000000381947 */ /* 0x000fea0003800000 */
[----:B------:R-:W-:Y:S01]  /*3bc0*/  ELECT P2, URZ, PT ;  /* 0x0000000000ff782f */ /* 0x000fe20003840000 */
[----:B------:R-:W-:-:S12]  /*3bd0*/  BSSY.RECONVERGENT B0, `(.L_x_46) ;  /* 0x000000c000007945 */ /* 0x000fd80003800200 */
[----:B------:R-:W-:Y:S05]  /*3be0*/  @!P2 BRA `(.L_x_47) ;  /* 0x000000000028a947 */ /* 0x000fea0003800000 */
[----:B------:R-:W1:Y:S01]  /*3bf0*/  LDCU.64 UR8, c[0x0][0x348] ;  /* 0x00006900ff0877ac */ /* 0x000e620008000a00 */
[----:B------:R-:W-:Y:S02]  /*3c00*/  R2UR UR10, R24 ;  /* 0x00000000180a72ca */ /* 0x000fe400000e0000 */
[----:B------:R-:W-:Y:S02]  /*3c10*/  R2UR UR4, R3 ;  /* 0x00000000030472ca */ /* 0x000fe400000e0000 */
[----:B------:R-:W-:Y:S02]  /*3c20*/  R2UR UR5, R0 ;  /* 0x00000000000572ca */ /* 0x000fe400000e0000 */
[----:B------:R-:W-:-:S09]  /*3c30*/  R2UR UR6, R33 ;  /* 0x00000000210672ca */ /* 0x000fd200000e0000 */
[----:B------:R-:W-:Y:S02]  /*3c40*/  ULEA UR4, UR10, UR4, 0xd ;  /* 0x000000040a047291 */ /* 0x000fe4000f8e68ff */
[----:B-1----:R-:W-:-:S04]  /*3c50*/  UIADD3 UR8, UP0, UPT, UR8, 0x240, URZ ;  /* 0x0000024008087890 */ /* 0x002fc8000ff1e0ff */
[----:B------:R-:W-:-:S09]  /*3c60*/  UIADD3.X UR9, UPT, UPT, URZ, UR9, URZ, UP0, !UPT ;  /* 0x00000009ff097290 */ /* 0x000fd200087fe4ff */
[----:B------:R1:W-:Y:S02]  /*3c70*/  UTMASTG.2D [UR4], [UR8] ;  /* 0x00000004080073b5 */ /* 0x0003e40008008000 */
[----:B-1----:R0:W-:Y:S02]  /*3c80*/  UTMACMDFLUSH ;  /* 0x00000000000079b7 */ /* 0x0021e40000000000 */
.L_x_47:
[----:B------:R-:W-:Y:S05]  /*3c90*/  BSYNC.RECONVERGENT B0 ;  /* 0x0000000000007941 */ /* 0x000fea0003800200 */
.L_x_46:
[----:B------:R-:W-:Y:S05]  /*3ca0*/  @P1 BRA `(.L_x_48) ;  /* 0x0000000000041947 */ /* 0x000fea0003800000 */
[----:B------:R-:W-:-:S04]  /*3cb0*/  DEPBAR.LE SB0, 0x1 ;  /* 0x000080400000791a */ /* 0x000fc80000000000 */
.L_x_48:
[----:B------:R-:W-:Y:S01]  /*3cc0*/  BAR.SYNC.DEFER_BLOCKING 0x8, 0x80 ;  /* 0x0202000000007b1d */ /* 0x000fe20000010000 */
[----:B------:R-:W-:-:S04]  /*3cd0*/  LOP3.LUT R48, R24, 0x1, RZ, 0xc0, !PT ;  /* 0x0000000118307812 */ /* 0x000fc800078ec0ff */
[----:B------:R-:W-:Y:S01]  /*3ce0*/  LOP3.LUT R24, R48, 0x1, RZ, 0x3c, !PT ;  /* 0x0000000130187812 */ /* 0x000fe200078e3cff */
[----:B--2---:R-:W1:Y:S04]  /*3cf0*/  LDTM.x8 R12, tmem[UR7+0x20] ;  /* 0x00002007000c79ee */ /* 0x004e6800081c0000 */
[C---:B------:R-:W-:Y:S02]  /*3d00*/  IMAD R35, R24.reuse, 0x2000, R31 ;  /* 0x0000200018237824 */ /* 0x040fe400078e021f */
[----:B------:R-:W-:Y:S02]  /*3d10*/  IMAD R50, R24, 0x2000, R3 ;  /* 0x0000200018327824 */ /* 0x000fe400078e0203 */
[----:B------:R-:W-:Y:S01]  /*3d20*/  IMAD R34, R30, 0x80, R35 ;  /* 0x000000801e227824 */ /* 0x000fe200078e0223 */
[----:B------:R-:W-:Y:S01]  /*3d30*/  NOP ;  /* 0x0000000000007918 */ /* 0x000fe20000000000 */
[----:B-1----:R-:W1:Y:S01]  /*3d40*/  LDTM.x8 R4, tmem[UR7+0x28] ;  /* 0x00002807000479ee */ /* 0x002e6200081c0000 */
[----:B------:R-:W-:Y:S01]  /*3d50*/  F2FP.BF16.F32.PACK_AB R44, R13, R12 ;  /* 0x0000000c0d2c723e */ /* 0x000fe200000010ff */
[----:B------:R-:W-:Y:S01]  /*3d60*/  IMAD R12, R29, 0x10, R34 ;  /* 0x000000101d0c7824 */ /* 0x000fe200078e0222 */
[----:B------:R-:W-:-:S02]  /*3d70*/  F2FP.BF16.F32.PACK_AB R45, R15, R14 ;  /* 0x0000000e0f2d723e */ /* 0x000fc400000010ff */
[----:B------:R-:W-:Y:S01]  /*3d80*/  F2FP.BF16.F32.PACK_AB R46, R17, R16 ;  /* 0x00000010112e723e */ /* 0x000fe200000010ff */
[----:B------:R-:W-:Y:S01]  /*3d90*/  IMAD.IADD R37, R3, 0x1, R12 ;  /* 0x0000000103257824 */ /* 0x000fe200078e020c */
[----:B------:R-:W-:-:S05]  /*3da0*/  F2FP.BF16.F32.PACK_AB R47, R19, R18 ;  /* 0x00000012132f723e */ /* 0x000fca00000010ff */
[----:B------:R2:W-:Y:S01]  /*3db0*/  STS.128 [R37], R44 ;  /* 0x0000002c25007388 */ /* 0x0005e20000000c00 */
[----:B------:R-:W-:Y:S01]  /*3dc0*/  NOP ;  /* 0x0000000000007918 */ /* 0x000fe20000000000 */
[----:B-1----:R-:W1:Y:S01]  /*3dd0*/  LDTM.x8 R12, tmem[UR7+0x30] ;  /* 0x00003007000c79ee */ /* 0x002e6200081c0000 */
[----:B------:R-:W-:Y:S01]  /*3de0*/  F2FP.BF16.F32.PACK_AB R40, R5, R4 ;  /* 0x000000040528723e */ /* 0x000fe200000010ff */
[----:B------:R-:W-:Y:S01]  /*3df0*/  IMAD R4, R28, 0x10, R34 ;  /* 0x000000101c047824 */ /* 0x000fe200078e0222 */
[----:B------:R-:W-:Y:S02]  /*3e00*/  F2FP.BF16.F32.PACK_AB R41, R7, R6 ;  /* 0x000000060729723e */ /* 0x000fe400000010ff */
[----:B------:R-:W-:Y:S01]  /*3e10*/  F2FP.BF16.F32.PACK_AB R42, R9, R8 ;  /* 0x00000008092a723e */ /* 0x000fe200000010ff */
[----:B------:R-:W-:Y:S01]  /*3e20*/  IMAD.IADD R35, R3, 0x1, R4 ;  /* 0x0000000103237824 */ /* 0x000fe200078e0204 */
[----:B------:R-:W-:-:S05]  /*3e30*/  F2FP.BF16.F32.PACK_AB R43, R11, R10 ;  /* 0x0000000a0b2b723e */ /* 0x000fca00000010ff */
[----:B------:R2:W-:Y:S01]  /*3e40*/  STS.128 [R35], R40 ;  /* 0x0000002823007388 */ /* 0x0005e20000000c00 */
[----:B------:R-:W-:Y:S01]  /*3e50*/  NOP ;  /* 0x0000000000007918 */ /* 0x000fe20000000000 */
[----:B-1----:R-:W1:Y:S01]  /*3e60*/  LDTM.x8 R4, tmem[UR7+0x38] ;  /* 0x00003807000479ee */ /* 0x002e6200081c0000 */
[----:B------:R-:W-:Y:S02]  /*3e70*/  F2FP.BF16.F32.PACK_AB R12, R13, R12 ;  /* 0x0000000c0d0c723e */ /* 0x000fe400000010ff */
[----:B------:R-:W-:Y:S02]  /*3e80*/  F2FP.BF16.F32.PACK_AB R13, R15, R14 ;  /* 0x0000000e0f0d723e */ /* 0x000fe400000010ff */
[----:B------:R-:W-:Y:S01]  /*3e90*/  F2FP.BF16.F32.PACK_AB R14, R17, R16 ;  /* 0x00000010110e723e */ /* 0x000fe200000010ff */
[--C-:B------:R-:W-:Y:S01]  /*3ea0*/  IMAD R16, R27, 0x10, R34.reuse ;  /* 0x000000101b107824 */ /* 0x100fe200078e0222 */
[----:B------:R-:W-:Y:S01]  /*3eb0*/  F2FP.BF16.F32.PACK_AB R15, R19, R18 ;  /* 0x00000012130f723e */ /* 0x000fe200000010ff */
[----:B------:R-:W-:-:S02]  /*3ec0*/  IMAD R34, R26, 0x10, R34 ;  /* 0x000000101a227824 */ /* 0x000fc400078e0222 */
[C---:B------:R-:W-:Y:S02]  /*3ed0*/  IMAD.IADD R39, R3.reuse, 0x1, R16 ;  /* 0x0000000103277824 */ /* 0x040fe400078e0210 */
[----:B------:R-:W-:-:S03]  /*3ee0*/  IMAD.IADD R51, R3, 0x1, R34 ;  /* 0x0000000103337824 */ /* 0x000fc600078e0222 */
[----:B------:R2:W-:Y:S01]  /*3ef0*/  STS.128 [R39], R12 ;  /* 0x0000000c27007388 */ /* 0x0005e20000000c00 */
[----:B------:R-:W-:Y:S01]  /*3f00*/  NOP ;  /* 0x0000000000007918 */ /* 0x000fe20000000000 */
[----:B-1----:R-:W-:Y:S02]  /*3f10*/  F2FP.BF16.F32.PACK_AB R4, R5, R4 ;  /* 0x000000040504723e */ /* 0x002fe400000010ff */
[----:B------:R-:W-:Y:S02]  /*3f20*/  F2FP.BF16.F32.PACK_AB R5, R7, R6 ;  /* 0x000000060705723e */ /* 0x000fe400000010ff */
[----:B------:R-:W-:Y:S02]  /*3f30*/  F2FP.BF16.F32.PACK_AB R6, R9, R8 ;  /* 0x000000080906723e */ /* 0x000fe400000010ff */
[----:B------:R-:W-:-:S05]  /*3f40*/  F2FP.BF16.F32.PACK_AB R7, R11, R10 ;  /* 0x0000000a0b07723e */ /* 0x000fca00000010ff */
        /* <DEDUP_REMOVED lines=11> */
[----:B------:R-:W-:-:S09]  /*4000*/  R2UR UR6, R33 ;  /* 0x00000000210672ca */ /* 0x000fd200000e0000 */
[----:B------:R-:W-:Y:S02]  /*4010*/  UIADD3 UR5, UPT, UPT, UR5, 0x20, URZ ;  /* 0x0000002005057890 */ /* 0x000fe4000fffe0ff */
[----:B-1----:R-:W-:-:S04]  /*4020*/  UIADD3 UR8, UP0, UPT, UR8, 0x240, URZ ;  /* 0x0000024008087890 */ /* 0x002fc8000ff1e0ff */
[----:B------:R-:W-:-:S09]  /*4030*/  UIADD3.X UR9, UPT, UPT, URZ, UR9, URZ, UP0, !UPT ;  /* 0x00000009ff097290 */ /* 0x000fd200087fe4ff */
[----:B------:R1:W-:Y:S02]  /*4040*/  UTMASTG.2D [UR4], [UR8] ;  /* 0x00000004080073b5 */ /* 0x0003e40008008000 */
[----:B-1----:R0:W-:Y:S02]  /*4050*/  UTMACMDFLUSH ;  /* 0x00000000000079b7 */ /* 0x0021e40000000000 */
.L_x_51:
[----:B------:R-:W-:Y:S05]  /*4060*/  BSYNC.RECONVERGENT B0 ;  /* 0x0000000000007941 */ /* 0x000fea0003800200 */
.L_x_50:
[----:B------:R-:W-:-:S04]  /*4070*/  DEPBAR.LE SB0, 0x1 ;  /* 0x000080400000791a */ /* 0x000fc80000000000 */
.L_x_49:
[----:B------:R-:W-:Y:S01]  /*4080*/  BAR.SYNC.DEFER_BLOCKING 0x8, 0x80 ;  /* 0x0202000000007b1d */ /* 0x000fe20000010000 */
[C---:B--2---:R-:W-:Y:S02]  /*4090*/  IMAD R41, R48.reuse, 0x2000, R31 ;  /* 0x0000200030297824 */ /* 0x044fe400078e021f */
[----:B------:R-:W-:Y:S02]  /*40a0*/  IMAD R48, R48, 0x2000, R3 ;  /* 0x0000200030307824 */ /* 0x000fe400078e0203 */
[----:B------:R-:W-:Y:S01]  /*40b0*/  IMAD R38, R30, 0x80, R41 ;  /* 0x000000801e267824 */ /* 0x000fe200078e0229 */
[----:B------:R-:W1:Y:S03]  /*40c0*/  LDTM.x8 R12, tmem[UR7+0x40] ;  /* 0x00004007000c79ee */ /* 0x000e6600081c0000 */
[--C-:B------:R-:W-:Y:S02]  /*40d0*/  IMAD R36, R29, 0x10, R38.reuse ;  /* 0x000000101d247824 */ /* 0x100fe400078e0226 */
[----:B------:R-:W-:-:S02]  /*40e0*/  IMAD R34, R28, 0x10, R38 ;  /* 0x000000101c227824 */ /* 0x000fc400078e0226 */
[C---:B------:R-:W-:Y:S02]  /*40f0*/  IMAD.IADD R36, R3.reuse, 0x1, R36 ;  /* 0x0000000103247824 */ /* 0x040fe400078e0224 */
[----:B------:R-:W-:Y:S01]  /*4100*/  IMAD.IADD R34, R3, 0x1, R34 ;  /* 0x0000000103227824 */ /* 0x000fe200078e0222 */
[----:B------:R-:W-:Y:S01]  /*4110*/  NOP ;  /* 0x0000000000007918 */ /* 0x000fe20000000000 */
[----:B-1----:R-:W1:Y:S01]  /*4120*/  LDTM.x8 R4, tmem[UR7+0x48] ;  /* 0x00004807000479ee */ /* 0x002e6200081c0000 */
[----:B------:R-:W-:Y:S02]  /*4130*/  F2FP.BF16.F32.PACK_AB R44, R13, R12 ;  /* 0x0000000c0d2c723e */ /* 0x000fe400000010ff */
[----:B------:R-:W-:Y:S02]  /*4140*/  F2FP.BF16.F32.PACK_AB R45, R15, R14 ;  /* 0x0000000e0f2d723e */ /* 0x000fe400000010ff */
[----:B------:R-:W-:Y:S02]  /*4150*/  F2FP.BF16.F32.PACK_AB R46, R17, R16 ;  /* 0x00000010112e723e */ /* 0x000fe400000010ff */
[----:B------:R-:W-:-:S05]  /*4160*/  F2FP.BF16.F32.PACK_AB R47, R19, R18 ;  /* 0x00000012132f723e */ /* 0x000fca00000010ff */
[----:B------:R2:W-:Y:S01]  /*4170*/  STS.128 [R36], R44 ;  /* 0x0000002c24007388 */ /* 0x0005e20000000c00 */
        /* <DEDUP_REMOVED lines=40> */
.L_x_54:
[----:B------:R-:W-:Y:S05]  /*4400*/  BSYNC.RECONVERGENT B0 ;  /* 0x0000000000007941 */ /* 0x000fea0003800200 */
.L_x_53:
[----:B------:R-:W-:-:S04]  /*4410*/  DEPBAR.LE SB0, 0x1 ;  /* 0x000080400000791a */ /* 0x000fc80000000000 */
.L_x_52:
[----:B------:R-:W-:Y:S06]  /*4420*/  BAR.SYNC.DEFER_BLOCKING 0x8, 0x80 ;  /* 0x0202000000007b1d */ /* 0x000fec0000010000 */
[----:B--2---:R-:W1:Y:S01]  /*4430*/  LDTM.x8 R12, tmem[UR7+0x60] ;  /* 0x00006007000c79ee */ /* 0x004e6200081c0000 */
[----:B------:R-:W-:Y:S01]  /*4440*/  NOP ;  /* 0x0000000000007918 */ /* 0x000fe20000000000 */
[----:B-1----:R-:W1:Y:S01]  /*4450*/  LDTM.x8 R4, tmem[UR7+0x68] ;  /* 0x00006807000479ee */ /* 0x002e6200081c0000 */
[----:B------:R-:W-:Y:S02]  /*4460*/  F2FP.BF16.F32.PACK_AB R44, R13, R12 ;  /* 0x0000000c0d2c723e */ /* 0x000fe400000010ff */
[----:B------:R-:W-:-:S02]  /*4470*/  F2FP.BF16.F32.PACK_AB R45, R15, R14 ;  /* 0x0000000e0f2d723e */ /* 0x000fc400000010ff */
        /* <DEDUP_REMOVED lines=39> */
.L_x_57:
[----:B------:R-:W-:Y:S05]  /*46f0*/  BSYNC.RECONVERGENT B0 ;  /* 0x0000000000007941 */ /* 0x000fea0003800200 */
.L_x_56:
[----:B------:R-:W-:-:S04]  /*4700*/  DEPBAR.LE SB0, 0x1 ;  /* 0x000080400000791a */ /* 0x000fc80000000000 */
.L_x_55:
        /* <DEDUP_REMOVED lines=45> */
.L_x_60:
[----:B------:R-:W-:Y:S05]  /*49e0*/  BSYNC.RECONVERGENT B0 ;  /* 0x0000000000007941 */ /* 0x000fea0003800200 */
.L_x_59:
[----:B------:R-:W-:-:S04]  /*49f0*/  DEPBAR.LE SB0, 0x1 ;  /* 0x000080400000791a */ /* 0x000fc80000000000 */
.L_x_58:
        /* <DEDUP_REMOVED lines=45> */
.L_x_63:
[----:B------:R-:W-:Y:S05]  /*4cd0*/  BSYNC.RECONVERGENT B0 ;  /* 0x0000000000007941 */ /* 0x000fea0003800200 */
.L_x_62:
[----:B------:R-:W-:-:S04]  /*4ce0*/  DEPBAR.LE SB0, 0x1 ;  /* 0x000080400000791a */ /* 0x000fc80000000000 */
.L_x_61:
[----:B------:R-:W-:Y:S01]  /*4cf0*/  BAR.SYNC.DEFER_BLOCKING 0x8, 0x80 ;  /* 0x0202000000007b1d */ /* 0x000fe20000010000 */
[----:B------:R-:W-:-:S05]  /*4d00*/  VIADD R20, R20, 0x31870 ;  /* 0x0003187014147836 */ /* 0x000fca0000000000 */
[----:B------:R-:W-:Y:S01]  /*4d10*/  PRMT R20, RZ, 0x654, R20 ;  /* 0x00000654ff147816 */ /* 0x000fe20000000014 */
[----:B--2---:R-:W1:Y:S01]  /*4d20*/  LDTM.x8 R12, tmem[UR7+0xc0] ;  /* 0x0000c007000c79ee */ /* 0x004e6200081c0000 */
        /* <DEDUP_REMOVED lines=27> */
[----:B------:R-:W-:Y:S01]  /*4ee0*/  NOP ;  /* 0x0000000000007918 */ /* 0x000fe20000000000 */
[----:B------:R2:W-:Y:S01]  /*4ef0*/  SYNCS.ARRIVE.TRANS64.RED.A1T0 RZ, [R20+URZ], RZ ;  /* 0x000000ff14ff79a7 */ /* 0x0005e200081004ff */
        /* <DEDUP_REMOVED lines=16> */
.L_x_65:
[----:B------:R-:W-:Y:S05]  /*5000*/  BSYNC.RECONVERGENT B0 ;  /* 0x0000000000007941 */ /* 0x000fea0003800200 */
.L_x_64:
[----:B------:R-:W-:Y:S02]  /*5010*/  IADD3 R25, PT, PT, R25, 0x8f, RZ ;  /* 0x0000008f19197810 */ /* 0x000fe40007ffe0ff */
[----:B------:R-:W-:Y:S01]  /*5020*/  IADD3 R32, PT, PT, R32, 0x8f, RZ ;  /* 0x0000008f20207810 */ /* 0x000fe20007ffe0ff */
[----:B------:R-:W-:Y:S06]  /*5030*/  @P0 BRA `(.L_x_66) ;  /* 0xffffffe400980947 */ /* 0x000fec000383ffff */
.L_x_43:
[----:B------:R-:W-:-:S13]  /*5040*/  ISETP.NE.AND P0, PT, R21, 0x3, PT ;  /* 0x000000031500780c */ /* 0x000fda0003f05270 */
[----:B------:R-:W-:Y:S05]  /*5050*/  @P0 EXIT ;  /* 0x000000000000094d */ /* 0x000fea0003800000 */
[----:B------:R-:W-:Y:S05]  /*5060*/  WARPSYNC.ALL ;  /* 0x0000000000007948 */ /* 0x000fea0003800000 */
[----:B------:R-:W-:Y:S01]  /*5070*/  NOP ;  /* 0x0000000000007918 */ /* 0x000fe20000000000 */
[----:B------:R-:W1:Y:S01]  /*5080*/  S2UR UR5, SR_CgaCtaId ;  /* 0x00000000000579c3 */ /* 0x000e620000008800 */
[----:B------:R-:W-:Y:S02]  /*5090*/  UMOV UR4, 0x50 ;  /* 0x0000005000047882 */ /* 0x000fe40000000000 */
[----:B-1----:R-:W-:-:S09]  /*50a0*/  ULEA UR5, UR5, UR4, 0x18 ;  /* 0x0000000405057291 */ /* 0x002fd2000f8ec0ff */
[----:B------:R-:W1:Y:S02]  /*50b0*/  LDS R2, [UR5] ;  /* 0x00000005ff027984 */ /* 0x000e640008000800 */
[----:B-1----:R-:W-:-:S04]  /*50c0*/  LOP3.LUT R0, R2, 0xffff, RZ, 0xc0, !PT ;  /* 0x0000ffff02007812 */ /* 0x002fc800078ec0ff */
[----:B------:R-:W-:-:S13]  /*50d0*/  ISETP.NE.AND P0, PT, R0, 0xffff, PT ;  /* 0x0000ffff0000780c */ /* 0x000fda0003f05270 */
[----:B------:R-:W-:Y:S05]  /*50e0*/  @P0 BRA `(.L_x_67) ;  /* 0x0000000000480947 */ /* 0x000fea0003800000 */
[----:B------:R-:W-:-:S04]  /*50f0*/  SHF.R.U32.HI R0, RZ, 0x10, R2 ;  /* 0x00000010ff007819 */ /* 0x000fc80000011602 */
[----:B------:R-:W-:-:S04]  /*5100*/  LOP3.LUT R0, R0, 0x1, RZ, 0xc0, !PT ;  /* 0x0000000100007812 */ /* 0x000fc800078ec0ff */
[----:B------:R-:W-:-:S13]  /*5110*/  ISETP.NE.AND P0, PT, R0, 0x1, PT ;  /* 0x000000010000780c */ /* 0x000fda0003f05270 */
[----:B------:R-:W-:Y:S05]  /*5120*/  @P0 BRA `(.L_x_68) ;  /* 0x00000000002c0947 */ /* 0x000fea0003800000 */
[----:B------:R-:W1:Y:S01]  /*5130*/  S2R R0, SR_LANEID ;  /* 0x0000000000007919 */ /* 0x000e620000000000 */
[----:B------:R-:W-:Y:S01]  /*5140*/  IMAD.MOV.U32 R2, RZ, RZ, -0x20000 ;  /* 0xfffe0000ff027424 */ /* 0x000fe200078e00ff */
[----:B------:R-:W-:Y:S02]  /*5150*/  VOTEU.ANY UR6, UPT, PT ;  /* 0x0000000000067886 */ /* 0x000fe400038e0100 */
[----:B------:R-:W-:Y:S01]  /*5160*/  UFLO.U32 UR6, UR6 ;  /* 0x00000006000672bd */ /* 0x000fe200080e0000 */
[----:B------:R-:W3:Y:S05]  /*5170*/  REDUX UR4, R2 ;  /* 0x00000000020473c4 */ /* 0x000eea0000000000 */
[----:B-1----:R-:W-:-:S02]  /*5180*/  ISETP.EQ.U32.AND P0, PT, R0, UR6, PT ;  /* 0x0000000600007c0c */ /* 0x002fc4000bf02070 */
[----:B---3--:R-:W-:Y:S01]  /*5190*/  MOV R0, UR4 ;  /* 0x0000000400007c02 */ /* 0x008fe20008000f00 */
[----:B------:R-:W-:-:S05]  /*51a0*/  UMOV UR4, 0xfffe0000 ;  /* 0xfffe000000047882 */ /* 0x000fca0000000000 */
[----:B------:R1:W-:Y:S05]  /*51b0*/  UTCATOMSWS.AND URZ, UR4 ;  /* 0x0000000400ff79e3 */ /* 0x0003ea0008000000 */
[----:B------:R1:W-:Y:S01]  /*51c0*/  @P0 ATOMS.AND RZ, [UR5], R0 ;  /* 0x00000000ffff098c */ /* 0x0003e2000a800005 */
[----:B------:R-:W-:Y:S05]  /*51d0*/  BRA `(.L_x_69) ;  /* 0x0000000000147947 */ /* 0x000fea0003800000 */
.L_x_68:
[----:B------:R-:W-:Y:S02]  /*51e0*/  MOV R2, 0x5200 ;  /* 0x0000520000027802 */ /* 0x000fe40000000f00 */
[----:B--2---:R-:W-:Y:S05]  /*51f0*/  CALL.REL.NOINC `($__internal_0_$__cuda_sm10x_tcgen05_guardrail_trap_col_being_dealloced_not_returned_by_alloc) ;  /* 0x00000008001c7944 */ /* 0x004fea0003c00000 */
[----:B------:R-:W-:Y:S05]  /*5200*/  BRA `(.L_x_69) ;  /* 0x0000000000087947 */ /* 0x000fea0003800000 */
.L_x_67:
[----:B------:R-:W-:Y:S02]  /*5210*/  MOV R2, 0x5230 ;  /* 0x0000523000027802 */ /* 0x000fe40000000f00 */
[----:B--2---:R-:W-:Y:S05]  /*5220*/  CALL.REL.NOINC `($__internal_2_$__cuda_sm10x_tcgen05_guardrail_trap_unallocated_columns_being_dealloced) ;  /* 0x0000000800287944 */ /* 0x004fea0003c00000 */
.L_x_69:
[----:B------:R-:W-:Y:S01]  /*5230*/  NOP ;  /* 0x0000000000007918 */ /* 0x000fe20000000000 */
[----:B-1----:R-:W-:Y:S05]  /*5240*/  EXIT ;  /* 0x000000000000794d */ /* 0x002fea0003800000 */
.L_x_14:
[----:B------:R-:W-:-:S07]  /*5250*/  MOV R4, R5 ;  /* 0x0000000500047202 */ /* 0x000fce0000000f00 */
.L_x_70:
[----:B-1----:R1:W2:Y:S02]  /*5260*/  SYNCS.PHASECHK.TRANS64.TRYWAIT P0, [R2+URZ+0x31800], R5 ;  /* 0x03180005020075a7 */ /* 0x0022a400080011ff */
[----:B--2---:R-:W-:Y:S05]  /*5270*/  @!P0 NANOSLEEP.SYNCS 0x989680 ;  /* 0x009896800000895d */ /* 0x004fea0003900000 */
[----:B------:R-:W2:Y:S02]  /*5280*/  @!P0 SYNCS.PHASECHK.TRANS64 P0, [R2+URZ+0x31800], R5 ;  /* 0x03180005020085a7 */ /* 0x000ea400080010ff */
[----:B--2---:R-:W-:Y:S05]  /*5290*/  @!P0 BRA `(.L_x_70) ;  /* 0xfffffffc00f08947 */ /* 0x004fea000383ffff */
[----:B------:R-:W-:Y:S05]  /*52a0*/  BRA `(.L_x_71) ;  /* 0xffffffb400e47947 */ /* 0x000fea000383ffff */
.L_x_18:
[----:B------:R-:W-:Y:S02]  /*52b0*/  MOV R10, UR10 ;  /* 0x0000000a000a7c02 */ /* 0x000fe40008000f00 */
[----:B------:R-:W-:Y:S02]  /*52c0*/  MOV R11, UR10 ;  /* 0x0000000a000b7c02 */ /* 0x000fe40008000f00 */
[----:B------:R-:W-:-:S07]  /*52d0*/  MOV R0, UR9 ;  /* 0x0000000900007c02 */ /* 0x000fce0008000f00 */
.L_x_72:
[----:B-1----:R1:W2:Y:S02]  /*52e0*/  SYNCS.PHASECHK.TRANS64.TRYWAIT P0, [R0+URZ+0x31870], R11 ;  /* 0x0318700b000075a7 */ /* 0x0022a400080011ff */
[----:B--2---:R-:W-:Y:S05]  /*52f0*/  @!P0 NANOSLEEP.SYNCS 0x989680 ;  /* 0x009896800000895d */ /* 0x004fea0003900000 */
[----:B------:R-:W2:Y:S02]  /*5300*/  @!P0 SYNCS.PHASECHK.TRANS64 P0, [R0+URZ+0x31870], R11 ;  /* 0x0318700b000085a7 */ /* 0x000ea400080010ff */
[----:B--2---:R-:W-:Y:S05]  /*5310*/  @!P0 BRA `(.L_x_72) ;  /* 0xfffffffc00f08947 */ /* 0x004fea000383ffff */
[----:B------:R-:W-:Y:S05]  /*5320*/  BRA `(.L_x_73) ;  /* 0xffffffbc00747947 */ /* 0x000fea000383ffff */
.L_x_19:
[----:B------:R-:W-:Y:S02]  /*5330*/  MOV R2, UR13 ;  /* 0x0000000d00027c02 */ /* 0x000fe40008000f00 */
[----:B------:R-:W-:Y:S07]  /*5340*/  MOV R10, R11 ;  /* 0x0000000b000a7202 */ /* 0x000fee0000000f00 */
.L_x_74:
[----:B-1----:R1:W2:Y:S02]  /*5350*/  SYNCS.PHASECHK.TRANS64.TRYWAIT P0, [R2+URZ+0x31840], R11 ;  /* 0x0318400b020075a7 */ /* 0x0022a400080011ff */
[----:B--2---:R-:W-:Y:S05]  /*5360*/  @!P0 NANOSLEEP.SYNCS 0x989680 ;  /* 0x009896800000895d */ /* 0x004fea0003900000 */
[----:B------:R-:W2:Y:S02]  /*5370*/  @!P0 SYNCS.PHASECHK.TRANS64 P0, [R2+URZ+0x31840], R11 ;  /* 0x0318400b020085a7 */ /* 0x000ea400080010ff */
[----:B--2---:R-:W-:Y:S05]  /*5380*/  @!P0 BRA `(.L_x_74) ;  /* 0xfffffffc00f08947 */ /* 0x004fea000383ffff */
[----:B------:R-:W-:Y:S05]  /*5390*/  BRA `(.L_x_75) ;  /* 0xffffffbc00807947 */ /* 0x000fea000383ffff */
.L_x_21:
[----:B------:R-:W-:Y:S02]  /*53a0*/  MOV R0, UR9 ;  /* 0x0000000900007c02 */ /* 0x000fe40008000f00 */
[----:B------:R-:W-:Y:S07]  /*53b0*/  MOV R12, R13 ;  /* 0x0000000d000c7202 */ /* 0x000fee0000000f00 */
.L_x_76:
[----:B-1----:R1:W2:Y:S02]  /*53c0*/  SYNCS.PHASECHK.TRANS64.TRYWAIT P0, [R0+URZ+0x31840], R13 ;  /* 0x0318400d000075a7 */ /* 0x0022a400080011ff */
[----:B--2---:R-:W-:Y:S05]  /*53d0*/  @!P0 NANOSLEEP.SYNCS 0x989680 ;  /* 0x009896800000895d */ /* 0x004fea0003900000 */
[----:B------:R-:W2:Y:S02]  /*53e0*/  @!P0 SYNCS.PHASECHK.TRANS64 P0, [R0+URZ+0x31840], R13 ;  /* 0x0318400d000085a7 */ /* 0x000ea400080010ff */
[----:B--2---:R-:W-:Y:S05]  /*53f0*/  @!P0 BRA `(.L_x_76) ;  /* 0xfffffffc00f08947 */ /* 0x004fea000383ffff */
[----:B------:R-:W-:Y:S05]  /*5400*/  BRA `(.L_x_77) ;  /* 0xffffffc000587947 */ /* 0x000fea000383ffff */
.L_x_25:
[----:B------:R-:W-:Y:S01]  /*5410*/  HFMA2 R4, -RZ, RZ, -0.0 , 0 ;  /* 0x80000000ff047431 */ /* 0x000fe200000001ff */
[----:B-1----:R-:W-:Y:S04]  /*5420*/  MOV R5, 0x80000000 ;  /* 0x8000000000057802 */ /* 0x002fe80000000f00 */
[----:B------:R1:W2:Y:S03]  /*5430*/  SYNCS.PHASECHK.TRANS64.TRYWAIT P0, [R8+URZ+0x31820], R5 ;  /* 0x03182005080075a7 */ /* 0x0002a600080011ff */
[----:B--2---:R-:W-:Y:S05]  /*5440*/  @!P0 NANOSLEEP.SYNCS 0x989680 ;  /* 0x009896800000895d */ /* 0x004fea0003900000 */
[----:B------:R-:W2:Y:S02]  /*5450*/  @!P0 SYNCS.PHASECHK.TRANS64 P0, [R8+URZ+0x31820], R5 ;  /* 0x03182005080085a7 */ /* 0x000ea400080010ff */
[----:B--2---:R-:W-:Y:S05]  /*5460*/  @!P0 BRA `(.L_x_25) ;  /* 0xfffffffc00e88947 */ /* 0x004fea000383ffff */
[----:B------:R-:W-:Y:S05]  /*5470*/  BRA `(.L_x_78) ;  /* 0xffffffc400b07947 */ /* 0x000fea000383ffff */
.L_x_26:
[----:B------:R-:W-:Y:S01]  /*5480*/  HFMA2 R4, -RZ, RZ, -0.0 , 0 ;  /* 0x80000000ff047431 */ /* 0x000fe200000001ff */
[----:B-1----:R-:W-:Y:S04]  /*5490*/  MOV R5, 0x80000000 ;  /* 0x8000000000057802 */ /* 0x002fe80000000f00 */
[----:B------:R1:W2:Y:S03]  /*54a0*/  SYNCS.PHASECHK.TRANS64.TRYWAIT P0, [R8+URZ+0x31828], R5 ;  /* 0x03182805080075a7 */ /* 0x0002a600080011ff */
[----:B--2---:R-:W-:Y:S05]  /*54b0*/  @!P0 NANOSLEEP.SYNCS 0x989680 ;  /* 0x009896800000895d */ /* 0x004fea0003900000 */
[----:B------:R-:W2:Y:S02]  /*54c0*/  @!P0 SYNCS.PHASECHK.TRANS64 P0, [R8+URZ+0x31828], R5 ;  /* 0x03182805080085a7 */ /* 0x000ea400080010ff */
[----:B--2---:R-:W-:Y:S05]  /*54d0*/  @!P0 BRA `(.L_x_26) ;  /* 0xfffffffc00e88947 */ /* 0x004fea000383ffff */
[----:B------:R-:W-:Y:S05]  /*54e0*/  BRA `(.L_x_79) ;  /* 0xffffffc800907947 */ /* 0x000fea000383ffff */
.L_x_27:
[----:B------:R-:W-:Y:S01]  /*54f0*/  HFMA2 R4, -RZ, RZ, -0.0 , 0 ;  /* 0x80000000ff047431 */ /* 0x000fe200000001ff */
[----:B-1----:R-:W-:Y:S04]  /*5500*/  MOV R5, 0x80000000 ;  /* 0x8000000000057802 */ /* 0x002fe80000000f00 */
[----:B------:R1:W2:Y:S03]  /*5510*/  SYNCS.PHASECHK.TRANS64.TRYWAIT P0, [R8+URZ+0x31830], R5 ;  /* 0x03183005080075a7 */ /* 0x0002a600080011ff */
[----:B--2---:R-:W-:Y:S05]  /*5520*/  @!P0 NANOSLEEP.SYNCS 0x989680 ;  /* 0x009896800000895d */ /* 0x004fea0003900000 */
[----:B------:R-:W2:Y:S02]  /*5530*/  @!P0 SYNCS.PHASECHK.TRANS64 P0, [R8+URZ+0x31830], R5 ;  /* 0x03183005080085a7 */ /* 0x000ea400080010ff */
[----:B--2---:R-:W-:Y:S05]  /*5540*/  @!P0 BRA `(.L_x_27) ;  /* 0xfffffffc00e88947 */ /* 0x004fea000383ffff */
[----:B------:R-:W-:Y:S05]  /*5550*/  BRA `(.L_x_80) ;  /* 0xffffffc800d07947 */ /* 0x000fea000383ffff */
.L_x_28:
[----:B------:R-:W-:Y:S01]  /*5560*/  HFMA2 R42, -RZ, RZ, -0.0 , 0 ;  /* 0x80000000ff2a7431 */ /* 0x000fe200000001ff */
[----:B-1----:R-:W-:Y:S04]  /*5570*/  MOV R43, 0x80000000 ;  /* 0x80000000002b7802 */ /* 0x002fe80000000f00 */
[----:B------:R1:W2:Y:S03]  /*5580*/  SYNCS.PHASECHK.TRANS64.TRYWAIT P0, [R8+URZ+0x31838], R43 ;  /* 0x0318382b080075a7 */ /* 0x0002a600080011ff */
[----:B--2---:R-:W-:Y:S05]  /*5590*/  @!P0 NANOSLEEP.SYNCS 0x989680 ;  /* 0x009896800000895d */ /* 0x004fea0003900000 */
[----:B------:R-:W2:Y:S02]  /*55a0*/  @!P0 SYNCS.PHASECHK.TRANS64 P0, [R8+URZ+0x31838], R43 ;  /* 0x0318382b080085a7 */ /* 0x000ea400080010ff */
[----:B--2---:R-:W-:Y:S05]  /*55b0*/  @!P0 BRA `(.L_x_28) ;  /* 0xfffffffc00e88947 */ /* 0x004fea000383ffff */
[----:B------:R-:W-:Y:S05]  /*55c0*/  BRA `(.L_x_81) ;  /* 0xffffffcc000c7947 */ /* 0x000fea000383ffff */
.L_x_29:
[----:B--2---:R2:W3:Y:S02]  /*55d0*/  SYNCS.PHASECHK.TRANS64.TRYWAIT P0, [R8+URZ+0x31820], RZ ;  /* 0x031820ff080075a7 */ /* 0x0044e400080011ff */
[----:B---3--:R-:W-:Y:S05]  /*55e0*/  @!P0 NANOSLEEP.SYNCS 0x989680 ;  /* 0x009896800000895d */ /* 0x008fea0003900000 */
[----:B------:R-:W3:Y:S02]  /*55f0*/  @!P0 SYNCS.PHASECHK.TRANS64 P0, [R8+URZ+0x31820], RZ ;  /* 0x031820ff080085a7 */ /* 0x000ee400080010ff */
[----:B---3--:R-:W-:Y:S05]  /*5600*/  @!P0 BRA `(.L_x_29) ;  /* 0xfffffffc00f08947 */ /* 0x008fea000383ffff */
[----:B------:R-:W-:Y:S05]  /*5610*/  BRA `(.L_x_82) ;  /* 0xffffffcc00447947 */ /* 0x000fea000383ffff */
.L_x_30:
[----:B---3--:R3:W4:Y:S02]  /*5620*/  SYNCS.PHASECHK.TRANS64.TRYWAIT P0, [R8+URZ+0x31828], RZ ;  /* 0x031828ff080075a7 */ /* 0x00872400080011ff */
[----:B----4-:R-:W-:Y:S05]  /*5630*/  @!P0 NANOSLEEP.SYNCS 0x989680 ;  /* 0x009896800000895d */ /* 0x010fea0003900000 */
[----:B------:R-:W4:Y:S02]  /*5640*/  @!P0 SYNCS.PHASECHK.TRANS64 P0, [R8+URZ+0x31828], RZ ;  /* 0x031828ff080085a7 */ /* 0x000f2400080010ff */
[----:B----4-:R-:W-:Y:S05]  /*5650*/  @!P0 BRA `(.L_x_30) ;  /* 0xfffffffc00f08947 */ /* 0x010fea000383ffff */
[----:B------:R-:W-:Y:S05]  /*5660*/  BRA `(.L_x_83) ;  /* 0xffffffcc00b87947 */ /* 0x000fea000383ffff */
.L_x_31:
[----:B----4-:R4:W1:Y:S02]  /*5670*/  SYNCS.PHASECHK.TRANS64.TRYWAIT P0, [R8+URZ+0x31830], RZ ;  /* 0x031830ff080075a7 */ /* 0x01086400080011ff */
[----:B-1----:R-:W-:Y:S05]  /*5680*/  @!P0 NANOSLEEP.SYNCS 0x989680 ;  /* 0x009896800000895d */ /* 0x002fea0003900000 */
[----:B------:R-:W1:Y:S02]  /*5690*/  @!P0 SYNCS.PHASECHK.TRANS64 P0, [R8+URZ+0x31830], RZ ;  /* 0x031830ff080085a7 */ /* 0x000e6400080010ff */
[----:B-1----:R-:W-:Y:S05]  /*56a0*/  @!P0 BRA `(.L_x_31) ;  /* 0xfffffffc00f08947 */ /* 0x002fea000383ffff */
[----:B------:R-:W-:Y:S05]  /*56b0*/  BRA `(.L_x_84) ;  /* 0xffffffcc00f07947 */ /* 0x000fea000383ffff */
.L_x_32:
[----:B-1----:R1:W2:Y:S02]  /*56c0*/  SYNCS.PHASECHK.TRANS64.TRYWAIT P0, [R8+URZ+0x31838], RZ ;  /* 0x031838ff080075a7 */ /* 0x0022a400080011ff */
[----:B--2---:R-:W-:Y:S05]  /*56d0*/  @!P0 NANOSLEEP.SYNCS 0x989680 ;  /* 0x009896800000895d */ /* 0x004fea0003900000 */
[----:B------:R-:W2:Y:S02]  /*56e0*/  @!P0 SYNCS.PHASECHK.TRANS64 P0, [R8+URZ+0x31838], RZ ;  /* 0x031838ff080085a7 */ /* 0x000ea400080010ff */
[----:B--2---:R-:W-:Y:S05]  /*56f0*/  @!P0 BRA `(.L_x_32) ;  /* 0xfffffffc00f08947 */ /* 0x004fea000383ffff */
[----:B------:R-:W-:Y:S05]  /*5700*/  BRA `(.L_x_85) ;  /* 0xffffffd000287947 */ /* 0x000fea000383ffff */
.L_x_33:
[----:B------:R-:W-:Y:S01]  /*5710*/  HFMA2 R42, -RZ, RZ, -0.0 , 0 ;  /* 0x80000000ff2a7431 */ /* 0x000fe200000001ff */
[----:B-1----:R-:W-:Y:S04]  /*5720*/  MOV R43, 0x80000000 ;  /* 0x80000000002b7802 */ /* 0x002fe80000000f00 */
[----:B------:R1:W2:Y:S03]  /*5730*/  SYNCS.PHASECHK.TRANS64.TRYWAIT P0, [R8+URZ+0x31820], R43 ;  /* 0x0318202b080075a7 */ /* 0x0002a600080011ff */
[----:B--2---:R-:W-:Y:S05]  /*5740*/  @!P0 NANOSLEEP.SYNCS 0x989680 ;  /* 0x009896800000895d */ /* 0x004fea0003900000 */
[----:B------:R-:W2:Y:S02]  /*5750*/  @!P0 SYNCS.PHASECHK.TRANS64 P0, [R8+URZ+0x31820], R43 ;  /* 0x0318202b080085a7 */ /* 0x000ea400080010ff */
[----:B--2---:R-:W-:Y:S05]  /*5760*/  @!P0 BRA `(.L_x_33) ;  /* 0xfffffffc00e88947 */ /* 0x004fea000383ffff */
[----:B------:R-:W-:Y:S05]  /*5770*/  BRA `(.L_x_86) ;  /* 0xffffffd000587947 */ /* 0x000fea000383ffff */
.L_x_34:
[----:B------:R-:W-:Y:S01]  /*5780*/  HFMA2 R42, -RZ, RZ, -0.0 , 0 ;  /* 0x80000000ff2a7431 */ /* 0x000fe200000001ff */
[----:B-1----:R-:W-:Y:S04]  /*5790*/  MOV R43, 0x80000000 ;  /* 0x80000000002b7802 */ /* 0x002fe80000000f00 */
[----:B------:R1:W2:Y:S03]  /*57a0*/  SYNCS.PHASECHK.TRANS64.TRYWAIT P0, [R8+URZ+0x31828], R43 ;  /* 0x0318282b080075a7 */ /* 0x0002a600080011ff */
[----:B--2---:R-:W-:Y:S05]  /*57b0*/  @!P0 NANOSLEEP.SYNCS 0x989680 ;  /* 0x009896800000895d */ /* 0x004fea0003900000 */
[----:B------:R-:W2:Y:S02]  /*57c0*/  @!P0 SYNCS.PHASECHK.TRANS64 P0, [R8+URZ+0x31828], R43 ;  /* 0x0318282b080085a7 */ /* 0x000ea400080010ff */
[----:B--2---:R-:W-:Y:S05]  /*57d0*/  @!P0 BRA `(.L_x_34) ;  /* 0xfffffffc00e88947 */ /* 0x004fea000383ffff */
[----:B------:R-:W-:Y:S05]  /*57e0*/  BRA `(.L_x_87) ;  /* 0xffffffd000c47947 */ /* 0x000fea000383ffff */
.L_x_35:
[----:B------:R-:W-:Y:S01]  /*57f0*/  HFMA2 R42, -RZ, RZ, -0.0 , 0 ;  /* 0x80000000ff2a7431 */ /* 0x000fe200000001ff */
[----:B-1----:R-:W-:Y:S04]  /*5800*/  MOV R43, 0x80000000 ;  /* 0x80000000002b7802 */ /* 0x002fe80000000f00 */
[----:B------:R1:W2:Y:S03]  /*5810*/  SYNCS.PHASECHK.TRANS64.TRYWAIT P0, [R8+URZ+0x31830], R43 ;  /* 0x0318302b080075a7 */ /* 0x0002a600080011ff */
[----:B--2---:R-:W-:Y:S05]  /*5820*/  @!P0 NANOSLEEP.SYNCS 0x989680 ;  /* 0x009896800000895d */ /* 0x004fea0003900000 */
[----:B------:R-:W2:Y:S02]  /*5830*/  @!P0 SYNCS.PHASECHK.TRANS64 P0, [R8+URZ+0x31830], R43 ;  /* 0x0318302b080085a7 */ /* 0x000ea400080010ff */
[----:B--2---:R-:W-:Y:S05]  /*5840*/  @!P0 BRA `(.L_x_35) ;  /* 0xfffffffc00e88947 */ /* 0x004fea000383ffff */
[----:B------:R-:W-:Y:S05]  /*5850*/  BRA `(.L_x_88) ;  /* 0xffffffd000f47947 */ /* 0x000fea000383ffff */
.L_x_36:
[----:B------:R-:W-:Y:S01]  /*5860*/  HFMA2 R42, -RZ, RZ, -0.0 , 0 ;  /* 0x80000000ff2a7431 */ /* 0x000fe200000001ff */
[----:B-1----:R-:W-:Y:S04]  /*5870*/  MOV R43, 0x80000000 ;  /* 0x80000000002b7802 */ /* 0x002fe80000000f00 */
[----:B------:R1:W2:Y:S03]  /*5880*/  SYNCS.PHASECHK.TRANS64.TRYWAIT P0, [R8+URZ+0x31838], R43 ;  /* 0x0318382b080075a7 */ /* 0x0002a600080011ff */
[----:B--2---:R-:W-:Y:S05]  /*5890*/  @!P0 NANOSLEEP.SYNCS 0x989680 ;  /* 0x009896800000895d */ /* 0x004fea0003900000 */
[----:B------:R-:W2:Y:S02]  /*58a0*/  @!P0 SYNCS.PHASECHK.TRANS64 P0, [R8+URZ+0x31838], R43 ;  /* 0x0318382b080085a7 */ /* 0x000ea400080010ff */
[----:B--2---:R-:W-:Y:S05]  /*58b0*/  @!P0 BRA `(.L_x_36) ;  /* 0xfffffffc00e88947 */ /* 0x004fea000383ffff */
[----:B------:R-:W-:Y:S05]  /*58c0*/  BRA `(.L_x_89) ;  /* 0xffffffd400247947 */ /* 0x000fea000383ffff */
.L_x_37:
[----:B-1----:R1:W2:Y:S02]  /*58d0*/  SYNCS.PHASECHK.TRANS64.TRYWAIT P0, [R8+URZ+0x31820], RZ ;  /* 0x031820ff080075a7 */ /* 0x0022a400080011ff */
[----:B--2---:R-:W-:Y:S05]  /*58e0*/  @!P0 NANOSLEEP.SYNCS 0x989680 ;  /* 0x009896800000895d */ /* 0x004fea0003900000 */
[----:B------:R-:W2:Y:S02]  /*58f0*/  @!P0 SYNCS.PHASECHK.TRANS64 P0, [R8+URZ+0x31820], RZ ;  /* 0x031820ff080085a7 */ /* 0x000ea400080010ff */
[----:B--2---:R-:W-:Y:S05]  /*5900*/  @!P0 BRA `(.L_x_37) ;  /* 0xfffffffc00f08947 */ /* 0x004fea000383ffff */
[----:B------:R-:W-:Y:S05]  /*5910*/  BRA `(.L_x_90) ;  /* 0xffffffd4005c7947 */ /* 0x000fea000383ffff */
.L_x_38:
[----:B-1----:R1:W2:Y:S02]  /*5920*/  SYNCS.PHASECHK.TRANS64.TRYWAIT P0, [R8+URZ+0x31828], RZ ;  /* 0x031828ff080075a7 */ /* 0x0022a400080011ff */
[----:B--2---:R-:W-:Y:S05]  /*5930*/  @!P0 NANOSLEEP.SYNCS 0x989680 ;  /* 0x009896800000895d */ /* 0x004fea0003900000 */
[----:B------:R-:W2:Y:S02]  /*5940*/  @!P0 SYNCS.PHASECHK.TRANS64 P0, [R8+URZ+0x31828], RZ ;  /* 0x031828ff080085a7 */ /* 0x000ea400080010ff */
[----:B--2---:R-:W-:Y:S05]  /*5950*/  @!P0 BRA `(.L_x_38) ;  /* 0xfffffffc00f08947 */ /* 0x004fea000383ffff */
[----:B------:R-:W-:Y:S05]  /*5960*/  BRA `(.L_x_91) ;  /* 0xffffffd400d07947 */ /* 0x000fea000383ffff */
.L_x_39:
[----:B-1----:R1:W2:Y:S02]  /*5970*/  SYNCS.PHASECHK.TRANS64.TRYWAIT P0, [R8+URZ+0x31830], RZ ;  /* 0x031830ff080075a7 */ /* 0x0022a400080011ff */
[----:B--2---:R-:W-:Y:S05]  /*5980*/  @!P0 NANOSLEEP.SYNCS 0x989680 ;  /* 0x009896800000895d */ /* 0x004fea0003900000 */
[----:B------:R-:W2:Y:S02]  /*5990*/  @!P0 SYNCS.PHASECHK.TRANS64 P0, [R8+URZ+0x31830], RZ ;  /* 0x031830ff080085a7 */ /* 0x000ea400080010ff */
[----:B--2---:R-:W-:Y:S05]  /*59a0*/  @!P0 BRA `(.L_x_39) ;  /* 0xfffffffc00f08947 */ /* 0x004fea000383ffff */
[----:B------:R-:W-:Y:S05]  /*59b0*/  BRA `(.L_x_92) ;  /* 0xffffffd800087947 */ /* 0x000fea000383ffff */
.L_x_40:
[----:B-1----:R1:W2:Y:S02]  /*59c0*/  SYNCS.PHASECHK.TRANS64.TRYWAIT P0, [R8+URZ+0x31838], RZ ;  /* 0x031838ff080075a7 */ /* 0x0022a400080011ff */
[----:B--2---:R-:W-:Y:S05]  /*59d0*/  @!P0 NANOSLEEP.SYNCS 0x989680 ;  /* 0x009896800000895d */ /* 0x004fea0003900000 */
[----:B------:R-:W2:Y:S02]  /*59e0*/  @!P0 SYNCS.PHASECHK.TRANS64 P0, [R8+URZ+0x31838], RZ ;  /* 0x031838ff080085a7 */ /* 0x000ea400080010ff */
[----:B--2---:R-:W-:Y:S05]  /*59f0*/  @!P0 BRA `(.L_x_40) ;  /* 0xfffffffc00f08947 */ /* 0x004fea000383ffff */
[----:B------:R-:W-:Y:S05]  /*5a00*/  BRA `(.L_x_93) ;  /* 0xffffffd800407947 */ /* 0x000fea000383ffff */
.L_x_44:
[----:B------:R-:W-:-:S07]  /*5a10*/  MOV R4, R5 ;  /* 0x0000000500047202 */ /* 0x000fce0000000f00 */
.L_x_94:
[----:B-1----:R1:W2:Y:S02]  /*5a20*/  SYNCS.PHASECHK.TRANS64.TRYWAIT P2, [R20+URZ+0x31860], R5 ;  /* 0x03186005140075a7 */ /* 0x0022a400080411ff */
[----:B--2---:R-:W-:Y:S05]  /*5a30*/  @!P2 NANOSLEEP.SYNCS 0x989680 ;  /* 0x009896800000a95d */ /* 0x004fea0003900000 */
[----:B------:R-:W2:Y:S02]  /*5a40*/  @!P2 SYNCS.PHASECHK.TRANS64 P2, [R20+URZ+0x31860], R5 ;  /* 0x031860051400a5a7 */ /* 0x000ea400080410ff */
[----:B--2---:R-:W-:Y:S05]  /*5a50*/  @!P2 BRA `(.L_x_94) ;  /* 0xfffffffc00f0a947 */ /* 0x004fea000383ffff */
[----:B------:R-:W-:Y:S05]  /*5a60*/  BRA `(.L_x_95) ;  /* 0xffffffdc00487947 */ /* 0x000fea000383ffff */
        .weak           $__internal_0_$__cuda_sm10x_tcgen05_guardrail_trap_col_being_dealloced_not_returned_by_alloc
        .type           $__internal_0_$__cuda_sm10x_tcgen05_guardrail_trap_col_being_dealloced_not_returned_by_alloc,@function
        .size           $__internal_0_$__cuda_sm10x_tcgen05_guardrail_trap_col_being_dealloced_not_returned_by_alloc,($__internal_1_$__cuda_sm10x_tcgen05_guardrail_trap_phase_invalid_during_alloc - $__internal_0_$__cuda_sm10x_tcgen05_guardrail_trap_col_being_dealloced_not_returned_by_alloc)
$__internal_0_$__cuda_sm10x_tcgen05_guardrail_trap_col_being_dealloced_not_returned_by_alloc:
[----:B------:R-:W-:Y:S05]  /*5a70*/  BPT.TRAP 0x1 ;  /* 0x000000040000795c */ /* 0x000fea0000300000 */
[----:B------:R-:W-:-:S04]  /*5a80*/  HFMA2 R3, -RZ, RZ, 0, 0 ;  /* 0x00000000ff037431 */ /* 0x000fc800000001ff */
[----:B------:R-:W-:Y:S05]  /*5a90*/  RET.REL.NODEC R2 `(_ZN9deep_gemm24sm100_fp8_gemm_1d1d_implILN4cute4UMMA5MajorE0ELS3_0ELj0ELj7168ELj2048ELj128ELj224ELj128ELj64ELj128ELj128ELj64ELj4ELj128ELj128ELj1ELb0ELj143ELNS_8GemmTypeE1ELb0EN7cutlass10bfloat16_tENS_16EpilogueIdentityEEEvPijjj14CUtensorMap_stS9_S9_S9_S9_) ;  /* 0xffffffa402587950 */ /* 0x000fea0003c3ffff */
        .weak           $__internal_1_$__cuda_sm10x_tcgen05_guardrail_trap_phase_invalid_during_alloc
        .type           $__internal_1_$__cuda_sm10x_tcgen05_guardrail_trap_phase_invalid_during_alloc,@function
        .size           $__internal_1_$__cuda_sm10x_tcgen05_guardrail_trap_phase_invalid_during_alloc,($__internal_2_$__cuda_sm10x_tcgen05_guardrail_trap_unallocated_columns_being_dealloced - $__internal_1_$__cuda_sm10x_tcgen05_guardrail_trap_phase_invalid_during_alloc)
$__internal_1_$__cuda_sm10x_tcgen05_guardrail_trap_phase_invalid_during_alloc:
[----:B------:R-:W-:Y:S05]  /*5aa0*/  BPT.TRAP 0x1 ;  /* 0x000000040000795c */ /* 0x000fea0000300000 */
[----:B------:R-:W-:-:S04]  /*5ab0*/  MOV R3, 0x0 ;  /* 0x0000000000037802 */ /* 0x000fc80000000f00 */
[----:B------:R-:W-:Y:S05]  /*5ac0*/  RET.REL.NODEC R2 `(_ZN9deep_gemm24sm100_fp8_gemm_1d1d_implILN4cute4UMMA5MajorE0ELS3_0ELj0ELj7168ELj2048ELj128ELj224ELj128ELj64ELj128ELj128ELj64ELj4ELj128ELj128ELj1ELb0ELj143ELNS_8GemmTypeE1ELb0EN7cutlass10bfloat16_tENS_16EpilogueIdentityEEEvPijjj14CUtensorMap_stS9_S9_S9_S9_) ;  /* 0xffffffa4024c7950 */ /* 0x000fea0003c3ffff */
        .weak           $__internal_2_$__cuda_sm10x_tcgen05_guardrail_trap_unallocated_columns_being_dealloced
        .type           $__internal_2_$__cuda_sm10x_tcgen05_guardrail_trap_unallocated_columns_being_dealloced,@function
        .size           $__internal_2_$__cuda_sm10x_tcgen05_guardrail_trap_unallocated_columns_being_dealloced,($__internal_3_$__cuda_sm20_div_u16 - $__internal_2_$__cuda_sm10x_tcgen05_guardrail_trap_unallocated_columns_being_dealloced)
$__internal_2_$__cuda_sm10x_tcgen05_guardrail_trap_unallocated_columns_being_dealloced:
[----:B------:R-:W-:Y:S05]  /*5ad0*/  BPT.TRAP 0x1 ;  /* 0x000000040000795c */ /* 0x000fea0000300000 */
[----:B------:R-:W-:-:S04]  /*5ae0*/  HFMA2 R3, -RZ, RZ, 0, 0 ;  /* 0x00000000ff037431 */ /* 0x000fc800000001ff */
[----:B------:R-:W-:Y:S05]  /*5af0*/  RET.REL.NODEC R2 `(_ZN9deep_gemm24sm100_fp8_gemm_1d1d_implILN4cute4UMMA5MajorE0ELS3_0ELj0ELj7168ELj2048ELj128ELj224ELj128ELj64ELj128ELj128ELj64ELj4ELj128ELj128ELj1ELb0ELj143ELNS_8GemmTypeE1ELb0EN7cutlass10bfloat16_tENS_16EpilogueIdentityEEEvPijjj14CUtensorMap_stS9_S9_S9_S9_) ;  /* 0xffffffa402407950 */ /* 0x000fea0003c3ffff */
        .weak           $__internal_3_$__cuda_sm20_div_u16
        .type           $__internal_3_$__cuda_sm20_div_u16,@function
        .size           $__internal_3_$__cuda_sm20_div_u16,(.L_x_100 - $__internal_3_$__cuda_sm20_div_u16)
$__internal_3_$__cuda_sm20_div_u16:
[----:B------:R-:W1:Y:S01]  /*5b00*/  I2F.U16 R5, R39 ;  /* 0x0000002700057306 */ /* 0x000e620000101000 */
[----:B------:R-:W-:-:S07]  /*5b10*/  IMAD.MOV.U32 R0, RZ, RZ, 0x4b800000 ;  /* 0x4b800000ff007424 */ /* 0x000fce00078e00ff */
[----:B------:R-:W-:Y:S01]  /*5b20*/  I2F.U16.RZ R9, R34 ;  /* 0x0000002200097306 */ /* 0x000fe2000010d000 */
[C---:B-1----:R-:W-:Y:S02]  /*5b30*/  FSETP.GEU.AND P1, PT, |R5|.reuse, 1.175494350822287508e-38, PT ;  /* 0x008000000500780b */ /* 0x042fe40003f2e200 */
[----:B------:R-:W-:Y:S02]  /*5b40*/  FSETP.GT.AND P2, PT, |R5|, 8.50705917302346158658e+37, PT ;  /* 0x7e8000000500780b */ /* 0x000fe40003f44200 */
[----:B------:R-:W-:Y:S02]  /*5b50*/  FSEL R0, R0, 1, !P1 ;  /* 0x3f80000000007808 */ /* 0x000fe40004800000 */
[----:B------:R-:W-:Y:S02]  /*5b60*/  ISETP.NE.U32.AND P1, PT, R39, RZ, PT ;  /* 0x000000ff2700720c */ /* 0x000fe40003f25070 */
[----:B------:R-:W-:-:S05]  /*5b70*/  FSEL R0, R0, 0.25, !P2 ;  /* 0x3e80000000007808 */ /* 0x000fca0005000000 */
[----:B------:R-:W-:-:S06]  /*5b80*/  FMUL R5, R5, R0 ;  /* 0x0000000005057220 */ /* 0x000fcc0000400000 */
[----:B------:R-:W1:Y:S02]  /*5b90*/  MUFU.RCP R5, R5 ;  /* 0x0000000500057308 */ /* 0x000e640000001000 */
[----:B-1----:R-:W-:Y:S01]  /*5ba0*/  FMUL R0, R0, R5 ;  /* 0x0000000500007220 */ /* 0x002fe20000400000 */
[----:B------:R-:W-:-:S03]  /*5bb0*/  IMAD.MOV.U32 R5, RZ, RZ, 0x0 ;  /* 0x00000000ff057424 */ /* 0x000fc600078e00ff */
[----:B------:R-:W-:-:S04]  /*5bc0*/  VIADD R0, R0, 0x2 ;  /* 0x0000000200007836 */ /* 0x000fc80000000000 */
[----:B------:R-:W-:-:S04]  /*5bd0*/  FMUL.RZ R9, R9, R0 ;  /* 0x0000000009097220 */ /* 0x000fc8000040c000 */
[----:B------:R-:W1:Y:S02]  /*5be0*/  F2I.U32.TRUNC.NTZ R0, R9 ;  /* 0x0000000900007305 */ /* 0x000e64000020f000 */
[----:B-1----:R-:W-:Y:S02]  /*5bf0*/  LOP3.LUT R0, R0, 0xffff, RZ, 0xc0, !PT ;  /* 0x0000ffff00007812 */ /* 0x002fe400078ec0ff */
[----:B------:R-:W-:Y:S01]  /*5c00*/  @!P1 MOV R0, 0xffffffff ;  /* 0xffffffff00009802 */ /* 0x000fe20000000f00 */
[----:B------:R-:W-:Y:S06]  /*5c10*/  RET.REL.NODEC R4 `(_ZN9deep_gemm24sm100_fp8_gemm_1d1d_implILN4cute4UMMA5MajorE0ELS3_0ELj0ELj7168ELj2048ELj128ELj224ELj128ELj64ELj128ELj128ELj64ELj4ELj128ELj128ELj1ELb0ELj143ELNS_8GemmTypeE1ELb0EN7cutlass10bfloat16_tENS_16EpilogueIdentityEEEvPijjj14CUtensorMap_stS9_S9_S9_S9_) ;  /* 0xffffffa004f87950 */ /* 0x000fec0003c3ffff */
.L_x_96:
[----:B------:R-:W-:-:S00]  /*5c20*/  BRA `(.L_x_96) ;  /* 0xfffffffc00fc7947 */ /* 0x000fc0000383ffff */
[----:B------:R-:W-:-:S00]  /*5c30*/  NOP ;  /* 0x0000000000007918 */ /* 0x000fc00000000000 */
        /* <DEDUP_REMOVED lines=12> */
.L_x_100:


//--------------------- .nv.shared._ZN9deep_gemm24sm100_fp8_gemm_1d1d_implILN4cute4UMMA5MajorE0ELS3_0ELj0ELj7168ELj2048ELj128ELj224ELj128ELj64ELj128ELj128ELj64ELj4ELj128ELj128ELj1ELb0ELj143ELNS_8GemmTypeE1ELb0EN7cutlass10bfloat16_tENS_16EpilogueIdentityEEEvPijjj14CUtensorMap_stS9_S9_S9_S9_ --------------------------
	.section	.nv.shared._ZN9deep_gemm24sm100_fp8_gemm_1d1d_implILN4cute4UMMA5MajorE0ELS3_0ELj0ELj7168ELj2048ELj128ELj224ELj128ELj64ELj128ELj128ELj64ELj4ELj128ELj128ELj1ELb0ELj143ELNS_8GemmTypeE1ELb0EN7cutlass10bfloat16_tENS_16EpilogueIdentityEEEvPijjj14CUtensorMap_stS9_S9_S9_S9_,"aw",@nobits
	.sectionflags	@""
	.align	1024
	.zero		1024


//--------------------- .nv.shared.reserved.0     --------------------------
	.section	.nv.shared.reserved.0,"aw",@nobits
	.align	8
	.weak		__nv_reservedSMEM_offset_0_alias
	.size		__nv_reservedSMEM_offset_0_alias, 0, 64
	.other		__nv_reservedSMEM_offset_0_alias,@"STO_CUDA_RESERVED_SHARED STV_DEFAULT"
__nv_reservedSMEM_offset_0_alias:
	.zero		0
.nv.shared.reserved.0:
	.zero		64
	.weak		__nv_reservedSMEM_allocation_phase
	.type		__nv_reservedSMEM_allocation_phase,@object
	.size		__nv_reservedSMEM_allocation_phase,(.L_0 - __nv_reservedSMEM_allocation_phase)
__nv_reservedSMEM_allocation_phase:
	.zero		1
.L_0:
	.zero		7
	.weak		__nv_reservedSMEM_devtool_atexit_pc
	.type		__nv_reservedSMEM_devtool_atexit_pc,@object
	.size		__nv_reservedSMEM_devtool_atexit_pc,(__nv_reservedSMEM_allocation_mask - __nv_reservedSMEM_devtool_atexit_pc)
__nv_reservedSMEM_devtool_atexit_pc:
	.zero		8
	.weak		__nv_reservedSMEM_allocation_mask
	.type		__nv_reservedSMEM_allocation_mask,@object
	.size		__nv_reservedSMEM_allocation_mask,(.L_2 - __nv_reservedSMEM_allocation_mask)
__nv_reservedSMEM_allocation_mask:
	.zero		4
.L_2:


//--------------------- .nv.global                --------------------------
	.section	.nv.global,"aw",@nobits
.nv.global:
	.type		_ZN47_INTERNAL_853d037d_9_kernel_cu_9f848a3a_28938784cute1_E,@object
	.size		_ZN47_INTERNAL_853d037d_9_kernel_cu_9f848a3a_28938784cute1_E,(_ZN47_INTERNAL_853d037d_9_kernel_cu_9f848a3a_28938784cuda3std3__45__cpo6cbeginE - _ZN47_INTERNAL_853d037d_9_kernel_cu_9f848a3a_28938784cute1_E)
_ZN47_INTERNAL_853d037d_9_kernel_cu_9f848a3a_28938784cute1_E:
	.zero		1
	.type		_ZN47_INTERNAL_853d037d_9_kernel_cu_9f848a3a_28938784cuda3std3__45__cpo6cbeginE,@object
	.size		_ZN47_INTERNAL_853d037d_9_kernel_cu_9f848a3a_28938784cuda3std3__45__cpo6cbeginE,(_ZN47_INTERNAL_853d037d_9_kernel_cu_9f848a3a_28938784cuda3std3__48in_placeE - _ZN47_INTERNAL_853d037d_9_kernel_cu_9f848a3a_28938784cuda3std3__45__cpo6cbeginE)
_ZN47_INTERNAL_853d037d_9_kernel_cu_9f848a3a_28938784cuda3std3__45__cpo6cbeginE:
	.zero		1
	.type		_ZN47_INTERNAL_853d037d_9_kernel_cu_9f848a3a_28938784cuda3std3__48in_placeE,@object
	.size		_ZN47_INTERNAL_853d037d_9_kernel_cu_9f848a3a_28938784cuda3std3__48in_placeE,(_ZN47_INTERNAL_853d037d_9_kernel_cu_9f848a3a_28938784cuda3std6ranges3__45__cpo9iter_moveE - _ZN47_INTERNAL_853d037d_9_kernel_cu_9f848a3a_28938784cuda3std3__48in_placeE)
_ZN47_INTERNAL_853d037d_9_kernel_cu_9f848a3a_28938784cuda3std3__48in_placeE:
	.zero		1
	.type		_ZN47_INTERNAL_853d037d_9_kernel_cu_9f848a3a_28938784cuda3std6ranges3__45__cpo9iter_moveE,@object
	.size		_ZN47_INTERNAL_853d037d_9_kernel_cu_9f848a3a_28938784cuda3std6ranges3__45__cpo9iter_moveE,(_ZN47_INTERNAL_853d037d_9_kernel_cu_9f848a3a_28938784cuda3std3__45__cpo5beginE - _ZN47_INTERNAL_853d037d_9_kernel_cu_9f848a3a_28938784cuda3std6ranges3__45__cpo9iter_moveE)
_ZN47_INTERNAL_853d037d_9_kernel_cu_9f848a3a_28938784cuda3std6ranges3__45__cpo9iter_moveE:
	.zero		1
	.type		_ZN47_INTERNAL_853d037d_9_kernel_cu_9f848a3a_28938784cuda3std3__45__cpo5beginE,@object
	.size		_ZN47_INTERNAL_853d037d_9_kernel_cu_9f848a3a_28938784cuda3std3__45__cpo5beginE,(_ZN47_INTERNAL_853d037d_9_kernel_cu_9f848a3a_28938784cuda3std3__449_GLOBAL__N__853d037d_9_kernel_cu_9f848a3a_28938786ignoreE - _ZN47_INTERNAL_853d037d_9_kernel_cu_9f848a3a_28938784cuda3std3__45__cpo5beginE)
_ZN47_INTERNAL_853d037d_9_kernel_cu_9f848a3a_28938784cuda3std3__45__cpo5beginE:
	.zero		1
	.type		_ZN47_INTERNAL_853d037d_9_kernel_cu_9f848a3a_28938784cuda3std3__449_GLOBAL__N__853d037d_9_kernel_cu_9f848a3a_28938786ignoreE,@object
	.size		_ZN47_INTERNAL_853d037d_9_kernel_cu_9f848a3a_28938784cuda3std3__449_GLOBAL__N__853d037d_9_kernel_cu_9f848a3a_28938786ignoreE,(_ZN47_INTERNAL_853d037d_9_kernel_cu_9f848a3a_28938784cute7productE - _ZN47_INTERNAL_853d037d_9_kernel_cu_9f848a3a_28938784cuda3std3__449_GLOBAL__N__853d037d_9_kernel_cu_9f848a3a_28938786ignoreE)
_ZN47_INTERNAL_853d037d_9_kernel_cu_9f848a3a_28938784cuda3std3__449_GLOBAL__N__853d037d_9_kernel_cu_9f848a3a_28938786ignoreE:
	.zero		1
	.type		_ZN47_INTERNAL_853d037d_9_kernel_cu_9f848a3a_28938784cute7productE,@object
	.size		_ZN47_INTERNAL_853d037d_9_kernel_cu_9f848a3a_28938784cute7productE,(_ZN47_INTERNAL_853d037d_9_kernel_cu_9f848a3a_28938784cuda3std3__45__cpo3endE - _ZN47_INTERNAL_853d037d_9_kernel_cu_9f848a3a_28938784cute7productE)
_ZN47_INTERNAL_853d037d_9_kernel_cu_9f848a3a_28938784cute7productE:
	.zero		1
	.type		_ZN47_INTERNAL_853d037d_9_kernel_cu_9f848a3a_28938784cuda3std3__45__cpo3endE,@object
	.size		_ZN47_INTERNAL_853d037d_9_kernel_cu_9f848a3a_28938784cuda3std3__45__cpo3endE,(_ZN47_INTERNAL_853d037d_9_kernel_cu_9f848a3a_28938784cuda3std3__419piecewise_constructE - _ZN47_INTERNAL_853d037d_9_kernel_cu_9f848a3a_28938784cuda3std3__45__cpo3endE)
_ZN47_INTERNAL_853d037d_9_kernel_cu_9f848a3a_28938784cuda3std3__45__cpo3endE:
	.zero		1
	.type		_ZN47_INTERNAL_853d037d_9_kernel_cu_9f848a3a_28938784cuda3std3__419piecewise_constructE,@object
	.size		_ZN47_INTERNAL_853d037d_9_kernel_cu_9f848a3a_28938784cuda3std3__419piecewise_constructE,(_ZN47_INTERNAL_853d037d_9_kernel_cu_9f848a3a_28938784cuda3std3__45__cpo4cendE - _ZN47_INTERNAL_853d037d_9_kernel_cu_9f848a3a_28938784cuda3std3__419piecewise_constructE)
_ZN47_INTERNAL_853d037d_9_kernel_cu_9f848a3a_28938784cuda3std3__419piecewise_constructE:
	.zero		1
	.type		_ZN47_INTERNAL_853d037d_9_kernel_cu_9f848a3a_28938784cuda3std3__45__cpo4cendE,@object
	.size		_ZN47_INTERNAL_853d037d_9_kernel_cu_9f848a3a_28938784cuda3std3__45__cpo4cendE,(_ZN47_INTERNAL_853d037d_9_kernel_cu_9f848a3a_28938784cuda3std6ranges3__45__cpo4swapE - _ZN47_INTERNAL_853d037d_9_kernel_cu_9f848a3a_28938784cuda3std3__45__cpo4cendE)
_ZN47_INTERNAL_853d037d_9_kernel_cu_9f848a3a_28938784cuda3std3__45__cpo4cendE:
	.zero		1
	.type		_ZN47_INTERNAL_853d037d_9_kernel_cu_9f848a3a_28938784cuda3std6ranges3__45__cpo4swapE,@object
	.size		_ZN47_INTERNAL_853d037d_9_kernel_cu_9f848a3a_28938784cuda3std6ranges3__45__cpo4swapE,(.L_10 - _ZN47_INTERNAL_853d037d_9_kernel_cu_9f848a3a_28938784cuda3std6ranges3__45__cpo4swapE)
_ZN47_INTERNAL_853d037d_9_kernel_cu_9f848a3a_28938784cuda3std6ranges3__45__cpo4swapE:
	.zero		1
.L_10:


//--------------------- .nv.constant0._ZN9deep_gemm24sm100_fp8_gemm_1d1d_implILN4cute4UMMA5MajorE0ELS3_0ELj0ELj7168ELj2048ELj128ELj224ELj128ELj64ELj128ELj128ELj64ELj4ELj128ELj128ELj1ELb0ELj143ELNS_8GemmTypeE1ELb0EN7cutlass10bfloat16_tENS_16EpilogueIdentityEEEvPijjj14CUtensorMap_stS9_S9_S9_S9_ --------------------------
	.section	.nv.constant0._ZN9deep_gemm24sm100_fp8_gemm_1d1d_implILN4cute4UMMA5MajorE0ELS3_0ELj0ELj7168ELj2048ELj128ELj224ELj128ELj64ELj128ELj128ELj64ELj4ELj128ELj128ELj1ELb0ELj143ELNS_8GemmTypeE1ELb0EN7cutlass10bfloat16_tENS_16EpilogueIdentityEEEvPijjj14CUtensorMap_stS9_S9_S9_S9_,"a",@progbits
	.sectionflags	@""
	.align	4
.nv.constant0._ZN9deep_gemm24sm100_fp8_gemm_1d1d_implILN4cute4UMMA5MajorE0ELS3_0ELj0ELj7168ELj2048ELj128ELj224ELj128ELj64ELj128ELj128ELj64ELj4ELj128ELj128ELj1ELb0ELj143ELNS_8GemmTypeE1ELb0EN7cutlass10bfloat16_tENS_16EpilogueIdentityEEEvPijjj14CUtensorMap_stS9_S9_S9_S9_:
	.zero		1600


//--------------------- SYMBOLS --------------------------

	.type		.nv.reservedSmem.offset0,@object
	.size		.nv.reservedSmem.offset0,0x4
	.type		.nv.reservedSmem.cap,@object
	.size		.nv.reservedSmem.cap,0x4
